	.target	sm_90a

	.elftype	@"ET_EXEC"


//--------------------- .note.nv.tkinfo           --------------------------
	.section	.note.nv.tkinfo,"",@"SHT_NOTE"
	.sectionflags	@"SHF_NOTE_NV_TKINFO"
	.tkinfo
        /*0018*/ 	.word	0x00000002
        /*0030*/ 	.string	""
        /*0030*/ 	.string	"ptxas"
        /*0030*/ 	.string	"Cuda compilation tools, release 13.0, V13.0.88"
        /*0030*/ 	.string	"Build cuda_13.0.r13.0/compiler.36424714_0"
        /*0030*/ 	.string	"-v  -suppress-debug-info  -lineinfo  -arch sm_90a "



//--------------------- .note.nv.cuinfo           --------------------------
	.section	.note.nv.cuinfo,"",@"SHT_NOTE"
	.sectionflags	@"SHF_NOTE_NV_CUINFO"
        /*0018*/ 	.short	0x0002
        /*001a*/ 	.short	0x005a
        /*001c*/ 	.short	0x0082
	.zero		2


//--------------------- .nv.info                  --------------------------
	.section	.nv.info,"",@"SHT_CUDA_INFO"
	.align	4


	//----- nvinfo : EIATTR_REGCOUNT
	.align		4
        /*0000*/ 	.byte	0x04, 0x2f
        /*0002*/ 	.short	(.L_1 - .L_0)
	.align		4
.L_0:
        /*0004*/ 	.word	index@(matmul_kernel)
        /*0008*/ 	.word	0x000000fe


	//----- nvinfo : EIATTR_FRAME_SIZE
	.align		4
.L_1:
        /*000c*/ 	.byte	0x04, 0x11
        /*000e*/ 	.short	(.L_3 - .L_2)
	.align		4
.L_2:
        /*0010*/ 	.word	index@(matmul_kernel)
        /*0014*/ 	.word	0x00000000


	//----- nvinfo : EIATTR_MIN_STACK_SIZE
	.align		4
.L_3:
        /*0018*/ 	.byte	0x04, 0x12
        /*001a*/ 	.short	(.L_5 - .L_4)
	.align		4
.L_4:
        /*001c*/ 	.word	index@(matmul_kernel)
        /*0020*/ 	.word	0x00000000
.L_5:


//--------------------- .nv.compat                --------------------------
	.section	.nv.compat,"",@"SHT_CUDA_COMPAT_INFO"
	.align	4
        /*0000*/ 	.byte	0x02, 0x09, 0x01, 0x00, 0x02, 0x02, 0x04, 0x00, 0x02, 0x05, 0x05, 0x00, 0x03, 0x07, 0x01, 0x01
        /*0010*/ 	.byte	0x02, 0x03, 0x00, 0x00, 0x02, 0x06, 0x01, 0x00, 0x04, 0x0b, 0x08, 0x00, 0x00, 0x00, 0x00, 0x00
        /*0020*/ 	.byte	0x00, 0x00, 0x00, 0x00


//--------------------- .nv.info.matmul_kernel    --------------------------
	.section	.nv.info.matmul_kernel,"",@"SHT_CUDA_INFO"
	.sectionflags	@""
	.align	4


	//----- nvinfo : EIATTR_CUDA_API_VERSION
	.align		4
        /*0000*/ 	.byte	0x04, 0x37
        /*0002*/ 	.short	(.L_7 - .L_6)
.L_6:
        /*0004*/ 	.word	0x00000082


	//----- nvinfo : EIATTR_KPARAM_INFO
	.align		4
.L_7:
        /*0008*/ 	.byte	0x04, 0x17
        /*000a*/ 	.short	(.L_9 - .L_8)
.L_8:
        /*000c*/ 	.word	0x00000000
        /*0010*/ 	.short	0x000d
        /*0012*/ 	.short	0x0048
        /*0014*/ 	.byte	0x00, 0xf4, 0x21, 0x00


	//----- nvinfo : EIATTR_KPARAM_INFO
	.align		4
.L_9:
        /*0018*/ 	.byte	0x04, 0x17
        /*001a*/ 	.short	(.L_11 - .L_10)
.L_10:
        /*001c*/ 	.word	0x00000000
        /*0020*/ 	.short	0x000c
        /*0022*/ 	.short	0x0040
        /*0024*/ 	.byte	0x00, 0xf4, 0x21, 0x00


	//----- nvinfo : EIATTR_KPARAM_INFO
	.align		4
.L_11:
        /*0028*/ 	.byte	0x04, 0x17
        /*002a*/ 	.short	(.L_13 - .L_12)
.L_12:
        /*002c*/ 	.word	0x00000000
        /*0030*/ 	.short	0x000b
        /*0032*/ 	.short	0x0038
        /*0034*/ 	.byte	0x00, 0xf0, 0x11, 0x00


	//----- nvinfo : EIATTR_KPARAM_INFO
	.align		4
.L_13:
        /*0038*/ 	.byte	0x04, 0x17
        /*003a*/ 	.short	(.L_15 - .L_14)
.L_14:
        /*003c*/ 	.word	0x00000000
        /*0040*/ 	.short	0x000a
        /*0042*/ 	.short	0x0034
        /*0044*/ 	.byte	0x00, 0xf0, 0x11, 0x00


	//----- nvinfo : EIATTR_KPARAM_INFO
	.align		4
.L_15:
        /*0048*/ 	.byte	0x04, 0x17
        /*004a*/ 	.short	(.L_17 - .L_16)
.L_16:
        /*004c*/ 	.word	0x00000000
        /*0050*/ 	.short	0x0009
        /*0052*/ 	.short	0x0030
        /*0054*/ 	.byte	0x00, 0xf0, 0x11, 0x00


	//----- nvinfo : EIATTR_KPARAM_INFO
	.align		4
.L_17:
        /*0058*/ 	.byte	0x04, 0x17
        /*005a*/ 	.short	(.L_19 - .L_18)
.L_18:
        /*005c*/ 	.word	0x00000000
        /*0060*/ 	.short	0x0008
        /*0062*/ 	.short	0x002c
        /*0064*/ 	.byte	0x00, 0xf0, 0x11, 0x00


	//----- nvinfo : EIATTR_KPARAM_INFO
	.align		4
.L_19:
        /*0068*/ 	.byte	0x04, 0x17
        /*006a*/ 	.short	(.L_21 - .L_20)
.L_20:
        /*006c*/ 	.word	0x00000000
        /*0070*/ 	.short	0x0007
        /*0072*/ 	.short	0x0028
        /*0074*/ 	.byte	0x00, 0xf0, 0x11, 0x00


	//----- nvinfo : EIATTR_KPARAM_INFO
	.align		4
.L_21:
        /*0078*/ 	.byte	0x04, 0x17
        /*007a*/ 	.short	(.L_23 - .L_22)
.L_22:
        /*007c*/ 	.word	0x00000000
        /*0080*/ 	.short	0x0006
        /*0082*/ 	.short	0x0024
        /*0084*/ 	.byte	0x00, 0xf0, 0x11, 0x00


	//----- nvinfo : EIATTR_KPARAM_INFO
	.align		4
.L_23:
        /*0088*/ 	.byte	0x04, 0x17
        /*008a*/ 	.short	(.L_25 - .L_24)
.L_24:
        /*008c*/ 	.word	0x00000000
        /*0090*/ 	.short	0x0005
        /*0092*/ 	.short	0x0020
        /*0094*/ 	.byte	0x00, 0xf0, 0x11, 0x00


	//----- nvinfo : EIATTR_KPARAM_INFO
	.align		4
.L_25:
        /*0098*/ 	.byte	0x04, 0x17
        /*009a*/ 	.short	(.L_27 - .L_26)
.L_26:
        /*009c*/ 	.word	0x00000000
        /*00a0*/ 	.short	0x0004
        /*00a2*/ 	.short	0x001c
        /*00a4*/ 	.byte	0x00, 0xf0, 0x11, 0x00


	//----- nvinfo : EIATTR_KPARAM_INFO
	.align		4
.L_27:
        /*00a8*/ 	.byte	0x04, 0x17
        /*00aa*/ 	.short	(.L_29 - .L_28)
.L_28:
        /*00ac*/ 	.word	0x00000000
        /*00b0*/ 	.short	0x0003
        /*00b2*/ 	.short	0x0018
        /*00b4*/ 	.byte	0x00, 0xf0, 0x11, 0x00


	//----- nvinfo : EIATTR_KPARAM_INFO
	.align		4
.L_29:
        /*00b8*/ 	.byte	0x04, 0x17
        /*00ba*/ 	.short	(.L_31 - .L_30)
.L_30:
        /*00bc*/ 	.word	0x00000000
        /*00c0*/ 	.short	0x0002
        /*00c2*/ 	.short	0x0010
        /*00c4*/ 	.byte	0x00, 0xf4, 0x21, 0x00


	//----- nvinfo : EIATTR_KPARAM_INFO
	.align		4
.L_31:
        /*00c8*/ 	.byte	0x04, 0x17
        /*00ca*/ 	.short	(.L_33 - .L_32)
.L_32:
        /*00cc*/ 	.word	0x00000000
        /*00d0*/ 	.short	0x0001
        /*00d2*/ 	.short	0x0008
        /*00d4*/ 	.byte	0x00, 0xf4, 0x21, 0x00


	//----- nvinfo : EIATTR_KPARAM_INFO
	.align		4
.L_33:
        /*00d8*/ 	.byte	0x04, 0x17
        /*00da*/ 	.short	(.L_35 - .L_34)
.L_34:
        /*00dc*/ 	.word	0x00000000
        /*00e0*/ 	.short	0x0000
        /*00e2*/ 	.short	0x0000
        /*00e4*/ 	.byte	0x00, 0xf4, 0x21, 0x00


	//----- nvinfo : EIATTR_EXPLICIT_CLUSTER
	.align		4
.L_35:
        /*00e8*/ 	.byte	0x01, 0x3e
	.zero		2


	//----- nvinfo : EIATTR_CTA_PER_CLUSTER
	.align		4
        /*00ec*/ 	.byte	0x04, 0x3d
        /*00ee*/ 	.short	(.L_37 - .L_36)
.L_36:
        /*00f0*/ 	.word	0x00000002
        /*00f4*/ 	.word	0x00000001
        /*00f8*/ 	.word	0x00000001


	//----- nvinfo : EIATTR_SPARSE_MMA_MASK
	.align		4
.L_37:
        /*00fc*/ 	.byte	0x03, 0x50
        /*00fe*/ 	.short	0x0000


	//----- nvinfo : EIATTR_MAXREG_COUNT
	.align		4
        /*0100*/ 	.byte	0x03, 0x1b
        /*0102*/ 	.short	0x00ff


	//----- nvinfo : EIATTR_NUM_BARRIERS
	.align		4
        /*0104*/ 	.byte	0x02, 0x4c
        /*0106*/ 	.byte	0x01
	.zero		1


	//----- nvinfo : EIATTR_MERCURY_ISA_VERSION
	.align		4
        /*0108*/ 	.byte	0x03, 0x5f
        /*010a*/ 	.short	0x0101


	//----- nvinfo : EIATTR_EXIT_INSTR_OFFSETS
	.align		4
        /*010c*/ 	.byte	0x04, 0x1c
        /*010e*/ 	.short	(.L_39 - .L_38)


	//   ....[0]....
.L_38:
        /*0110*/ 	.word	0x000050c0


	//   ....[1]....
        /*0114*/ 	.word	0x000050f0


	//----- nvinfo : EIATTR_REQNTID
	.align		4
.L_39:
        /*0118*/ 	.byte	0x04, 0x10
        /*011a*/ 	.short	(.L_41 - .L_40)
.L_40:
        /*011c*/ 	.word	0x00000080
        /*0120*/ 	.word	0x00000001
        /*0124*/ 	.word	0x00000001


	//----- nvinfo : EIATTR_CBANK_PARAM_SIZE
	.align		4
.L_41:
        /*0128*/ 	.byte	0x03, 0x19
        /*012a*/ 	.short	0x0050


	//----- nvinfo : EIATTR_PARAM_CBANK
	.align		4
        /*012c*/ 	.byte	0x04, 0x0a
        /*012e*/ 	.short	(.L_43 - .L_42)
	.align		4
.L_42:
        /*0130*/ 	.word	index@(.nv.constant0.matmul_kernel)
        /*0134*/ 	.short	0x0210
        /*0136*/ 	.short	0x0050


	//----- nvinfo : EIATTR_SW_WAR
	.align		4
.L_43:
        /*0138*/ 	.byte	0x04, 0x36
        /*013a*/ 	.short	(.L_45 - .L_44)
.L_44:
        /*013c*/ 	.word	0x00000008
.L_45:


//--------------------- .nv.callgraph             --------------------------
	.section	.nv.callgraph,"",@"SHT_CUDA_CALLGRAPH"
	.align	4
	.sectionentsize	8
	.align		4
        /*0000*/ 	.word	0x00000000
	.align		4
        /*0004*/ 	.word	0xffffffff
	.align		4
        /*0008*/ 	.word	0x00000000
	.align		4
        /*000c*/ 	.word	0xfffffffe
	.align		4
        /*0010*/ 	.word	0x00000000
	.align		4
        /*0014*/ 	.word	0xfffffffd
	.align		4
        /*0018*/ 	.word	0x00000000
	.align		4
        /*001c*/ 	.word	0xfffffffc


//--------------------- .text.matmul_kernel       --------------------------
	.section	.text.matmul_kernel,"ax",@progbits
	.align	128
        .global         matmul_kernel
        .type           matmul_kernel,@function
        .size           matmul_kernel,(.L_x_3 - matmul_kernel)
        .other          matmul_kernel,@"STO_CUDA_ENTRY STV_DEFAULT"
matmul_kernel:
.text.matmul_kernel:
[----:B------:R-:W-:Y:S08]  /*0000*/  LDC R1, c[0x0][0x28] ;  /* 0x00000a00ff017b82 */ /* 0x000ff00000000800 */
[----:B------:R-:W0:Y:S01]  /*0010*/  LDC.64 R20, c[0x0][0x228] ;  /* 0x00008a00ff147b82 */ /* 0x000e220000000a00 */
[----:B------:R-:W1:Y:S01]  /*0020*/  S2R R137, SR_TID.X ;  /* 0x0000000000897919 */ /* 0x000e620000002100 */
[----:B------:R-:W-:Y:S01]  /*0030*/  UMOV UR6, 0x400 ;  /* 0x0000040000067882 */ /* 0x000fe20000000000 */
[----:B------:R-:W-:Y:S01]  /*0040*/  ULDC.64 UR14, c[0x0][0x208] ;  /* 0x00008200000e7ab9 */ /* 0x000fe20000000a00 */
[----:B------:R-:W-:-:S02]  /*0050*/  CS2R R28, SRZ ;  /* 0x00000000001c7805 */ /* 0x000fc4000001ff00 */
[----:B------:R-:W-:Y:S02]  /*0060*/  CS2R R30, SRZ ;  /* 0x00000000001e7805 */ /* 0x000fe4000001ff00 */
[----:B------:R-:W-:Y:S02]  /*0070*/  CS2R R32, SRZ ;  /* 0x0000000000207805 */ /* 0x000fe4000001ff00 */
[----:B------:R-:W-:Y:S01]  /*0080*/  CS2R R34, SRZ ;  /* 0x0000000000227805 */ /* 0x000fe2000001ff00 */
[----:B------:R-:W2:Y:S01]  /*0090*/  S2UR UR4, SR_CTAID.X ;  /* 0x00000000000479c3 */ /* 0x000ea20000002500 */
[----:B------:R-:W-:Y:S02]  /*00a0*/  CS2R R36, SRZ ;  /* 0x0000000000247805 */ /* 0x000fe4000001ff00 */
[----:B------:R-:W-:Y:S02]  /*00b0*/  CS2R R38, SRZ ;  /* 0x0000000000267805 */ /* 0x000fe4000001ff00 */
[----:B------:R-:W-:-:S02]  /*00c0*/  CS2R R40, SRZ ;  /* 0x0000000000287805 */ /* 0x000fc4000001ff00 */
[----:B------:R-:W-:Y:S02]  /*00d0*/  CS2R R42, SRZ ;  /* 0x00000000002a7805 */ /* 0x000fe4000001ff00 */
[----:B------:R-:W-:Y:S02]  /*00e0*/  CS2R R44, SRZ ;  /* 0x00000000002c7805 */ /* 0x000fe4000001ff00 */
[----:B------:R-:W-:Y:S02]  /*00f0*/  CS2R R46, SRZ ;  /* 0x00000000002e7805 */ /* 0x000fe4000001ff00 */
[----:B------:R-:W-:Y:S01]  /*0100*/  CS2R R48, SRZ ;  /* 0x0000000000307805 */ /* 0x000fe2000001ff00 */
[----:B------:R-:W3:Y:S01]  /*0110*/  LDC R106, c[0x0][0x230] ;  /* 0x00008c00ff6a7b82 */ /* 0x000ee20000000800 */
[----:B------:R-:W-:Y:S02]  /*0120*/  CS2R R50, SRZ ;  /* 0x0000000000327805 */ /* 0x000fe4000001ff00 */
[----:B------:R-:W-:-:S02]  /*0130*/  CS2R R52, SRZ ;  /* 0x0000000000347805 */ /* 0x000fc4000001ff00 */
[----:B------:R-:W-:Y:S01]  /*0140*/  CS2R R54, SRZ ;  /* 0x0000000000367805 */ /* 0x000fe2000001ff00 */
[----:B0-----:R-:W-:Y:S02]  /*0150*/  VIADD R0, R21, 0x3f ;  /* 0x0000003f15007836 */ /* 0x001fe40000000000 */
[----:B------:R-:W0:Y:S03]  /*0160*/  S2UR UR12, SR_CgaCtaId ;  /* 0x00000000000c79c3 */ /* 0x000e260000008800 */
[----:B------:R-:W-:Y:S02]  /*0170*/  SHF.R.S32.HI R3, RZ, 0x1f, R0 ;  /* 0x0000001fff037819 */ /* 0x000fe40000011400 */
[----:B--2---:R-:W-:Y:S01]  /*0180*/  I2FP.F32.U32 R5, UR4 ;  /* 0x0000000400057c45 */ /* 0x004fe20008201000 */
[----:B------:R-:W-:Y:S01]  /*0190*/  ULDC UR4, c[0x0][0x150] ;  /* 0x0000540000047ab9 */ /* 0x000fe20000000800 */
[----:B------:R-:W-:-:S02]  /*01a0*/  LEA.HI R3, R3, R0, RZ, 0x6 ;  /* 0x0000000003037211 */ /* 0x000fc400078f30ff */
[----:B-1----:R-:W-:Y:S01]  /*01b0*/  LOP3.LUT R101, R137, 0x7f, RZ, 0xc0, !PT ;  /* 0x0000007f89657812 */ /* 0x002fe200078ec0ff */
[----:B------:R-:W-:Y:S01]  /*01c0*/  FMUL R5, R5, UR4 ;  /* 0x0000000405057c20 */ /* 0x000fe20008400000 */
[----:B------:R-:W-:Y:S01]  /*01d0*/  SHF.R.S32.HI R3, RZ, 0x6, R3 ;  /* 0x00000006ff037819 */ /* 0x000fe20000011403 */
[----:B---3--:R-:W-:-:S04]  /*01e0*/  VIADD R106, R106, 0x1f ;  /* 0x0000001f6a6a7836 */ /* 0x008fc80000000000 */
[----:B------:R-:W-:Y:S01]  /*01f0*/  IMAD.SHL.U32 R4, R3, 0x8, RZ ;  /* 0x0000000803047824 */ /* 0x000fe200078e00ff */
[----:B------:R-:W1:Y:S04]  /*0200*/  F2I.U32.TRUNC.NTZ R5, R5 ;  /* 0x0000000500057305 */ /* 0x000e68000020f000 */
[----:B------:R-:W-:Y:S01]  /*0210*/  IABS R7, R4 ;  /* 0x0000000400077213 */ /* 0x000fe20000000000 */
[----:B0-----:R-:W-:Y:S02]  /*0220*/  USHF.L.U32 UR5, UR12, 0x7, URZ ;  /* 0x000000070c057899 */ /* 0x001fe4000800063f */
[----:B------:R-:W-:Y:S01]  /*0230*/  ULEA UR12, UR12, UR6, 0x18 ;  /* 0x000000060c0c7291 */ /* 0x000fe2000f8ec03f */
[----:B------:R-:W0:Y:S01]  /*0240*/  I2F.RP R0, R7 ;  /* 0x0000000700007306 */ /* 0x000e220000209400 */
[----:B------:R-:W-:Y:S01]  /*0250*/  ULOP3.LUT UR5, UR5, 0x80, URZ, 0xc0, !UPT ;  /* 0x0000008005057892 */ /* 0x000fe2000f8ec03f */
[----:B-1----:R-:W-:-:S06]  /*0260*/  IABS R11, R5 ;  /* 0x00000005000b7213 */ /* 0x002fcc0000000000 */
[----:B0-----:R-:W0:Y:S02]  /*0270*/  MUFU.RCP R0, R0 ;  /* 0x0000000000007308 */ /* 0x001e240000001000 */
[----:B0-----:R-:W-:Y:S01]  /*0280*/  VIADD R2, R0, 0xffffffe ;  /* 0x0ffffffe00027836 */ /* 0x001fe20000000000 */
[----:B------:R-:W-:-:S05]  /*0290*/  IABS R0, R4 ;  /* 0x0000000400007213 */ /* 0x000fca0000000000 */
[----:B------:R0:W1:Y:S01]  /*02a0*/  F2I.FTZ.U32.TRUNC.NTZ R3, R2 ;  /* 0x0000000200037305 */ /* 0x000062000021f000 */
[----:B------:R-:W-:Y:S02]  /*02b0*/  IMAD.MOV R0, RZ, RZ, -R0 ;  /* 0x000000ffff007224 */ /* 0x000fe400078e0a00 */
[----:B0-----:R-:W-:Y:S02]  /*02c0*/  IMAD.MOV.U32 R2, RZ, RZ, RZ ;  /* 0x000000ffff027224 */ /* 0x001fe400078e00ff */
[----:B-1----:R-:W-:-:S04]  /*02d0*/  IMAD.MOV R6, RZ, RZ, -R3 ;  /* 0x000000ffff067224 */ /* 0x002fc800078e0a03 */
[----:B------:R-:W-:-:S04]  /*02e0*/  IMAD R9, R6, R7, RZ ;  /* 0x0000000706097224 */ /* 0x000fc800078e02ff */
[----:B------:R-:W-:-:S06]  /*02f0*/  IMAD.HI.U32 R2, R3, R9, R2 ;  /* 0x0000000903027227 */ /* 0x000fcc00078e0002 */
[----:B------:R-:W-:-:S04]  /*0300*/  IMAD.HI.U32 R2, R2, R11, RZ ;  /* 0x0000000b02027227 */ /* 0x000fc800078e00ff */
[----:B------:R-:W-:-:S05]  /*0310*/  IMAD R0, R2, R0, R11 ;  /* 0x0000000002007224 */ /* 0x000fca00078e020b */
[----:B------:R-:W-:-:S13]  /*0320*/  ISETP.GT.U32.AND P1, PT, R7, R0, PT ;  /* 0x000000000700720c */ /* 0x000fda0003f24070 */
[----:B------:R-:W-:Y:S02]  /*0330*/  @!P1 IMAD.IADD R0, R0, 0x1, -R7 ;  /* 0x0000000100009824 */ /* 0x000fe400078e0a07 */
[----:B------:R-:W-:Y:S01]  /*0340*/  @!P1 VIADD R2, R2, 0x1 ;  /* 0x0000000102029836 */ /* 0x000fe20000000000 */
[----:B------:R-:W-:Y:S02]  /*0350*/  ISETP.NE.AND P1, PT, R4, RZ, PT ;  /* 0x000000ff0400720c */ /* 0x000fe40003f25270 */
[----:B------:R-:W-:Y:S02]  /*0360*/  ISETP.GE.U32.AND P0, PT, R0, R7, PT ;  /* 0x000000070000720c */ /* 0x000fe40003f06070 */
[----:B------:R-:W-:-:S04]  /*0370*/  LOP3.LUT R0, R5, R4, RZ, 0x3c, !PT ;  /* 0x0000000405007212 */ /* 0x000fc800078e3cff */
[----:B------:R-:W-:Y:S01]  /*0380*/  ISETP.GE.AND P2, PT, R0, RZ, PT ;  /* 0x000000ff0000720c */ /* 0x000fe20003f46270 */
[----:B------:R-:W-:-:S05]  /*0390*/  VIADD R0, R20, 0xff ;  /* 0x000000ff14007836 */ /* 0x000fca0000000000 */
[----:B------:R-:W-:Y:S01]  /*03a0*/  SHF.R.S32.HI R3, RZ, 0x1f, R0 ;  /* 0x0000001fff037819 */ /* 0x000fe20000011400 */
[----:B------:R-:W-:-:S03]  /*03b0*/  @P0 VIADD R2, R2, 0x1 ;  /* 0x0000000102020836 */ /* 0x000fc60000000000 */
[----:B------:R-:W-:-:S03]  /*03c0*/  LEA.HI R3, R3, R0, RZ, 0x8 ;  /* 0x0000000003037211 */ /* 0x000fc600078f40ff */
[----:B------:R-:W-:Y:S01]  /*03d0*/  @!P2 IMAD.MOV R2, RZ, RZ, -R2 ;  /* 0x000000ffff02a224 */ /* 0x000fe200078e0a02 */
[----:B------:R-:W-:-:S05]  /*03e0*/  @!P1 LOP3.LUT R2, RZ, R4, RZ, 0x33, !PT ;  /* 0x00000004ff029212 */ /* 0x000fca00078e33ff */
[----:B------:R-:W-:Y:S02]  /*03f0*/  IMAD.SHL.U32 R6, R2, 0x8, RZ ;  /* 0x0000000802067824 */ /* 0x000fe400078e00ff */
[----:B------:R-:W-:-:S03]  /*0400*/  IMAD.MOV R2, RZ, RZ, -R2 ;  /* 0x000000ffff027224 */ /* 0x000fc600078e0a02 */
[----:B------:R-:W-:Y:S01]  /*0410*/  LEA.HI.SX32 R3, R3, -R6, 0x18 ;  /* 0x8000000603037211 */ /* 0x000fe200078fc2ff */
[----:B------:R-:W-:-:S03]  /*0420*/  IMAD R4, R4, R2, R5 ;  /* 0x0000000204047224 */ /* 0x000fc600078e0205 */
[----:B------:R-:W-:Y:S02]  /*0430*/  VIMNMX R11, R3, 0x8, PT ;  /* 0x00000008030b7848 */ /* 0x000fe40003fe0100 */
[----:B------:R-:W-:Y:S02]  /*0440*/  IABS R9, R4 ;  /* 0x0000000400097213 */ /* 0x000fe40000000000 */
[----:B------:R-:W-:-:S04]  /*0450*/  IABS R7, R11 ;  /* 0x0000000b00077213 */ /* 0x000fc80000000000 */
[----:B------:R-:W0:Y:S08]  /*0460*/  I2F.RP R0, R7 ;  /* 0x0000000700007306 */ /* 0x000e300000209400 */
[----:B0-----:R-:W0:Y:S02]  /*0470*/  MUFU.RCP R0, R0 ;  /* 0x0000000000007308 */ /* 0x001e240000001000 */
[----:B0-----:R-:W-:-:S06]  /*0480*/  VIADD R3, R0, 0xffffffe ;  /* 0x0ffffffe00037836 */ /* 0x001fcc0000000000 */
[----:B------:R-:W0:Y:S02]  /*0490*/  F2I.FTZ.U32.TRUNC.NTZ R3, R3 ;  /* 0x0000000300037305 */ /* 0x000e24000021f000 */
[----:B0-----:R-:W-:-:S04]  /*04a0*/  IMAD.MOV R8, RZ, RZ, -R3 ;  /* 0x000000ffff087224 */ /* 0x001fc800078e0a03 */
[----:B------:R-:W-:Y:S01]  /*04b0*/  IMAD.MOV.U32 R2, RZ, RZ, R8 ;  /* 0x000000ffff027224 */ /* 0x000fe200078e0008 */
[----:B------:R-:W-:-:S03]  /*04c0*/  IABS R8, R11 ;  /* 0x0000000b00087213 */ /* 0x000fc60000000000 */
[----:B------:R-:W-:Y:S02]  /*04d0*/  IMAD R5, R2, R7, RZ ;  /* 0x0000000702057224 */ /* 0x000fe400078e02ff */
[----:B------:R-:W-:Y:S02]  /*04e0*/  IMAD.MOV.U32 R2, RZ, RZ, RZ ;  /* 0x000000ffff027224 */ /* 0x000fe400078e00ff */
[----:B------:R-:W-:Y:S02]  /*04f0*/  IMAD.MOV R0, RZ, RZ, -R8 ;  /* 0x000000ffff007224 */ /* 0x000fe400078e0a08 */
        /* <DEDUP_REMOVED lines=9> */
[----:B------:R-:W-:-:S07]  /*0590*/  ISETP.GE.AND P2, PT, R0, RZ, PT ;  /* 0x000000ff0000720c */ /* 0x000fce0003f46270 */
[----:B------:R-:W-:Y:S01]  /*05a0*/  @P0 VIADD R2, R2, 0x1 ;  /* 0x0000000102020836 */ /* 0x000fe20000000000 */
[----:B------:R-:W-:-:S05]  /*05b0*/  ISETP.GE.AND P0, PT, R106, 0x20, PT ;  /* 0x000000206a00780c */ /* 0x000fca0003f06270 */
[----:B------:R-:W-:Y:S01]  /*05c0*/  @!P2 IMAD.MOV R2, RZ, RZ, -R2 ;  /* 0x000000ffff02a224 */ /* 0x000fe200078e0a02 */
[----:B------:R-:W-:-:S05]  /*05d0*/  @!P1 LOP3.LUT R2, RZ, R11, RZ, 0x33, !PT ;  /* 0x0000000bff029212 */ /* 0x000fca00078e33ff */
[----:B------:R-:W-:Y:S02]  /*05e0*/  IMAD.MOV R0, RZ, RZ, -R2 ;  /* 0x000000ffff007224 */ /* 0x000fe400078e0a02 */
[----:B------:R-:W-:Y:S02]  /*05f0*/  IMAD.SHL.U32 R100, R2, 0x40, RZ ;  /* 0x0000004002647824 */ /* 0x000fe400078e00ff */
[----:B------:R-:W-:Y:S01]  /*0600*/  IMAD R0, R11, R0, R4 ;  /* 0x000000000b007224 */ /* 0x000fe200078e0204 */
[----:B------:R-:W-:-:S03]  /*0610*/  CS2R R4, SRZ ;  /* 0x0000000000047805 */ /* 0x000fc6000001ff00 */
[----:B------:R-:W-:Y:S01]  /*0620*/  IMAD.IADD R0, R6, 0x1, R0 ;  /* 0x0000000106007824 */ /* 0x000fe200078e0200 */
[----:B------:R-:W-:-:S04]  /*0630*/  CS2R R6, SRZ ;  /* 0x0000000000067805 */ /* 0x000fc8000001ff00 */
[----:B------:R-:W-:-:S13]  /*0640*/  R2UR UR4, R0 ;  /* 0x00000000000472ca */ /* 0x000fda00000e0000 */
[----:B------:R-:W-:-:S06]  /*0650*/  ULEA UR4, UR4, UR5, 0x8 ;  /* 0x0000000504047291 */ /* 0x000fcc000f8e403f */
[----:B------:R-:W-:Y:S01]  /*0660*/  VIADD R101, R101, UR4 ;  /* 0x0000000465657c36 */ /* 0x000fe20008000000 */
[----:B------:R-:W-:Y:S06]  /*0670*/  @!P0 BRA `(.L_x_0) ;  /* 0x0000002c00508947 */ /* 0x000fec0003800000 */
[----:B------:R-:W-:Y:S01]  /*0680*/  IABS R9, R20 ;  /* 0x0000001400097213 */ /* 0x000fe20000000000 */
[----:B------:R-:W-:Y:S01]  /*0690*/  ULDC UR4, c[0x0][0x234] ;  /* 0x00008d0000047ab9 */ /* 0x000fe20000000800 */
[----:B------:R-:W-:Y:S01]  /*06a0*/  IABS R19, R21 ;  /* 0x0000001500137213 */ /* 0x000fe20000000000 */
[----:B------:R-:W-:Y:S01]  /*06b0*/  ULDC.64 UR6, c[0x0][0x210] ;  /* 0x0000840000067ab9 */ /* 0x000fe20000000a00 */
[----:B------:R-:W0:Y:S01]  /*06c0*/  I2F.RP R4, R9 ;  /* 0x0000000900047306 */ /* 0x000e220000209400 */
[----:B------:R-:W-:Y:S01]  /*06d0*/  IABS R6, R101 ;  /* 0x0000006500067213 */ /* 0x000fe20000000000 */
[----:B------:R-:W1:Y:S01]  /*06e0*/  LDC R141, c[0x0][0x238] ;  /* 0x00008e00ff8d7b82 */ /* 0x000e620000000800 */
[----:B------:R-:W-:Y:S01]  /*06f0*/  LEA.HI R14, R137, R100, RZ, 0x1b ;  /* 0x00000064890e7211 */ /* 0x000fe200078fd8ff */
[----:B------:R-:W-:Y:S01]  /*0700*/  USHF.R.U32.HI UR13, URZ, 0x4, UR12 ;  /* 0x000000043f0d7899 */ /* 0x000fe2000801160c */
[----:B------:R-:W-:Y:S01]  /*0710*/  ISETP.GE.AND P6, PT, R101, RZ, PT ;  /* 0x000000ff6500720c */ /* 0x000fe20003fc6270 */
[----:B------:R-:W-:Y:S01]  /*0720*/  ULDC UR8, c[0x0][0x230] ;  /* 0x00008c0000087ab9 */ /* 0x000fe20000000800 */
[----:B------:R-:W-:Y:S01]  /*0730*/  LOP3.LUT R102, R137, 0x40, RZ, 0xc0, !PT ;  /* 0x0000004089667812 */ /* 0x000fe200078ec0ff */
[----:B------:R-:W2:Y:S01]  /*0740*/  I2F.RP R0, R19 ;  /* 0x0000001300007306 */ /* 0x000ea20000209400 */
[----:B------:R-:W-:Y:S01]  /*0750*/  VIADD R8, R14, 0x3c ;  /* 0x0000003c0e087836 */ /* 0x000fe20000000000 */
[----:B------:R-:W-:Y:S01]  /*0760*/  USGXT.U32 UR13, UR13, 0xe ;  /* 0x0000000e0d0d789a */ /* 0x000fe20008000000 */
[----:B------:R-:W-:Y:S01]  /*0770*/  IMAD.U32 R104, RZ, RZ, UR8 ;  /* 0x00000008ff687e24 */ /* 0x000fe2000f8e00ff */
[----:B------:R-:W-:Y:S01]  /*0780*/  UMOV UR5, URZ ;  /* 0x0000003f00057c82 */ /* 0x000fe20008000000 */
[----:B------:R-:W-:-:S02]  /*0790*/  CS2R R56, SRZ ;  /* 0x0000000000387805 */ /* 0x000fc4000001ff00 */
[----:B------:R-:W-:Y:S01]  /*07a0*/  ISETP.GE.AND P5, PT, R8, RZ, PT ;  /* 0x000000ff0800720c */ /* 0x000fe20003fa6270 */
[----:B------:R-:W-:Y:S01]  /*07b0*/  UIADD3 UR8, UP0, UR13, 0x80, URZ ;  /* 0x000000800d087890 */ /* 0x000fe2000ff1e03f */
[----:B0-----:R-:W0:Y:S01]  /*07c0*/  MUFU.RCP R4, R4 ;  /* 0x0000000400047308 */ /* 0x001e220000001000 */
[----:B------:R-:W-:Y:S02]  /*07d0*/  CS2R R58, SRZ ;  /* 0x00000000003a7805 */ /* 0x000fe4000001ff00 */
[----:B------:R-:W-:Y:S01]  /*07e0*/  CS2R R60, SRZ ;  /* 0x00000000003c7805 */ /* 0x000fe2000001ff00 */
[----:B------:R-:W-:Y:S01]  /*07f0*/  UIADD3.X UR9, UR5, 0x40000040, URZ, UP0, !UPT ;  /* 0x4000004005097890 */ /* 0x000fe200087fe43f */
[----:B------:R-:W-:Y:S02]  /*0800*/  CS2R R62, SRZ ;  /* 0x00000000003e7805 */ /* 0x000fe4000001ff00 */
[----:B------:R-:W-:Y:S02]  /*0810*/  CS2R R64, SRZ ;  /* 0x0000000000407805 */ /* 0x000fe4000001ff00 */
[----:B------:R-:W-:-:S02]  /*0820*/  CS2R R66, SRZ ;  /* 0x0000000000427805 */ /* 0x000fc4000001ff00 */
[----:B------:R-:W-:Y:S01]  /*0830*/  CS2R R68, SRZ ;  /* 0x0000000000447805 */ /* 0x000fe2000001ff00 */
[----:B--2---:R-:W2:Y:S01]  /*0840*/  MUFU.RCP R0, R0 ;  /* 0x0000000000007308 */ /* 0x004ea20000001000 */
[----:B------:R-:W-:Y:S01]  /*0850*/  CS2R R70, SRZ ;  /* 0x0000000000467805 */ /* 0x000fe2000001ff00 */
[C---:B-1----:R-:W-:Y:S01]  /*0860*/  IMAD.SHL.U32 R109, R141.reuse, 0x20, RZ ;  /* 0x000000208d6d7824 */ /* 0x042fe200078e00ff */
[----:B------:R-:W-:Y:S01]  /*0870*/  CS2R R72, SRZ ;  /* 0x0000000000487805 */ /* 0x000fe2000001ff00 */
[C---:B------:R-:W-:Y:S01]  /*0880*/  IMAD R117, R141.reuse, 0x1f, RZ ;  /* 0x0000001f8d757824 */ /* 0x040fe200078e02ff */
[----:B------:R-:W-:Y:S01]  /*0890*/  CS2R R74, SRZ ;  /* 0x00000000004a7805 */ /* 0x000fe2000001ff00 */
[C---:B------:R-:W-:Y:S01]  /*08a0*/  IMAD R111, R141.reuse, 0x1e, RZ ;  /* 0x0000001e8d6f7824 */ /* 0x040fe200078e02ff */
[----:B------:R-:W-:Y:S01]  /*08b0*/  CS2R R76, SRZ ;  /* 0x00000000004c7805 */ /* 0x000fe2000001ff00 */
[C---:B------:R-:W-:Y:S01]  /*08c0*/  IMAD R113, R141.reuse, 0x1d, RZ ;  /* 0x0000001d8d717824 */ /* 0x040fe200078e02ff */
[----:B------:R-:W-:Y:S01]  /*08d0*/  CS2R R78, SRZ ;  /* 0x00000000004e7805 */ /* 0x000fe2000001ff00 */
[----:B0-----:R-:W-:Y:S01]  /*08e0*/  VIADD R5, R4, 0xffffffe ;  /* 0x0ffffffe04057836 */ /* 0x001fe20000000000 */
[----:B------:R-:W-:Y:S01]  /*08f0*/  CS2R R80, SRZ ;  /* 0x0000000000507805 */ /* 0x000fe2000001ff00 */
[C---:B------:R-:W-:Y:S01]  /*0900*/  IMAD R115, R141.reuse, 0x1c, RZ ;  /* 0x0000001c8d737824 */ /* 0x040fe200078e02ff */
[----:B------:R-:W-:Y:S01]  /*0910*/  CS2R R82, SRZ ;  /* 0x0000000000527805 */ /* 0x000fe2000001ff00 */
[----:B------:R0:W1:Y:S01]  /*0920*/  F2I.FTZ.U32.TRUNC.NTZ R3, R5 ;  /* 0x0000000500037305 */ /* 0x000062000021f000 */
[C---:B------:R-:W-:Y:S01]  /*0930*/  IMAD R125, R141.reuse, 0x1b, RZ ;  /* 0x0000001b8d7d7824 */ /* 0x040fe200078e02ff */
[----:B------:R-:W-:Y:S01]  /*0940*/  CS2R R84, SRZ ;  /* 0x0000000000547805 */ /* 0x000fe2000001ff00 */
[----:B--2---:R-:W-:Y:S01]  /*0950*/  VIADD R4, R0, 0xffffffe ;  /* 0x0ffffffe00047836 */ /* 0x004fe20000000000 */
[----:B------:R-:W-:Y:S01]  /*0960*/  CS2R R86, SRZ ;  /* 0x0000000000567805 */ /* 0x000fe2000001ff00 */
[C---:B------:R-:W-:Y:S01]  /*0970*/  IMAD R119, R141.reuse, 0x1a, RZ ;  /* 0x0000001a8d777824 */ /* 0x040fe200078e02ff */
[----:B------:R-:W-:Y:S01]  /*0980*/  CS2R R36, SRZ ;  /* 0x0000000000247805 */ /* 0x000fe2000001ff00 */
[----:B------:R-:W-:Y:S01]  /*0990*/  IMAD R121, R141, 0x19, RZ ;  /* 0x000000198d797824 */ /* 0x000fe200078e02ff */
[----:B------:R-:W-:-:S02]  /*09a0*/  CS2R R38, SRZ ;  /* 0x0000000000267805 */ /* 0x000fc4000001ff00 */
[----:B0-----:R-:W-:Y:S01]  /*09b0*/  SHF.R.U32.HI R5, RZ, 0x5, R137 ;  /* 0x00000005ff057819 */ /* 0x001fe20000011689 */
[C---:B------:R-:W-:Y:S01]  /*09c0*/  IMAD R123, R141.reuse, 0x18, RZ ;  /* 0x000000188d7b7824 */ /* 0x040fe200078e02ff */
[----:B------:R-:W-:Y:S01]  /*09d0*/  CS2R R40, SRZ ;  /* 0x0000000000287805 */ /* 0x000fe2000001ff00 */
[----:B------:R-:W-:Y:S01]  /*09e0*/  IMAD R131, R141, 0x17, RZ ;  /* 0x000000178d837824 */ /* 0x000fe200078e02ff */
[----:B------:R-:W-:Y:S01]  /*09f0*/  SGXT.U32 R5, R5, 0x2 ;  /* 0x000000020505781a */ /* 0x000fe20000000000 */
[C---:B------:R-:W-:Y:S01]  /*0a00*/  IMAD R127, R141.reuse, 0x16, RZ ;  /* 0x000000168d7f7824 */ /* 0x040fe200078e02ff */
[----:B------:R-:W-:Y:S01]  /*0a10*/  CS2R R42, SRZ ;  /* 0x00000000002a7805 */ /* 0x000fe2000001ff00 */
[--C-:B-1----:R-:W-:Y:S01]  /*0a20*/  IMAD.MOV R2, RZ, RZ, -R3.reuse ;  /* 0x000000ffff027224 */ /* 0x102fe200078e0a03 */
[----:B------:R-:W-:Y:S01]  /*0a30*/  LOP3.LUT R25, R100, R5, RZ, 0xfc, !PT ;  /* 0x0000000564197212 */ /* 0x000fe200078efcff */
[----:B------:R-:W-:Y:S01]  /*0a40*/  IMAD R129, R141, 0x15, RZ ;  /* 0x000000158d817824 */ /* 0x000fe200078e02ff */
[----:B------:R-:W-:Y:S01]  /*0a50*/  CS2R R44, SRZ ;  /* 0x00000000002c7805 */ /* 0x000fe2000001ff00 */
[----:B------:R-:W-:Y:S01]  /*0a60*/  IMAD R7, R2, R9, RZ ;  /* 0x0000000902077224 */ /* 0x000fe200078e02ff */
[C---:B------:R-:W-:Y:S01]  /*0a70*/  LOP3.LUT R10, R25.reuse, 0x38, RZ, 0xfc, !PT ;  /* 0x00000038190a7812 */ /* 0x040fe200078efcff */
[----:B------:R-:W-:Y:S01]  /*0a80*/  IMAD.MOV.U32 R2, RZ, RZ, RZ ;  /* 0x000000ffff027224 */ /* 0x000fe200078e00ff */
[----:B------:R-:W-:Y:S01]  /*0a90*/  LOP3.LUT R26, R25, 0x2c, RZ, 0xfc, !PT ;  /* 0x0000002c191a7812 */ /* 0x000fe200078efcff */
[----:B------:R-:W-:Y:S01]  /*0aa0*/  IMAD R105, R141, 0x14, RZ ;  /* 0x000000148d697824 */ /* 0x000fe200078e02ff */
[----:B------:R-:W-:Y:S01]  /*0ab0*/  ISETP.GE.AND P1, PT, R10, RZ, PT ;  /* 0x000000ff0a00720c */ /* 0x000fe20003f26270 */
[----:B------:R-:W-:Y:S01]  /*0ac0*/  IMAD.HI.U32 R2, R3, R7, R2 ;  /* 0x0000000703027227 */ /* 0x000fe200078e0002 */
[----:B------:R-:W-:Y:S01]  /*0ad0*/  IABS R7, R10 ;  /* 0x0000000a00077213 */ /* 0x000fe20000000000 */
[----:B------:R-:W0:Y:S01]  /*0ae0*/  F2I.FTZ.U32.TRUNC.NTZ R3, R4 ;  /* 0x0000000400037305 */ /* 0x000e22000021f000 */
[----:B------:R-:W-:Y:S01]  /*0af0*/  IABS R11, R26 ;  /* 0x0000001a000b7213 */ /* 0x000fe20000000000 */
[----:B------:R-:W-:Y:S01]  /*0b00*/  IMAD R133, R141, 0x13, RZ ;  /* 0x000000138d857824 */ /* 0x000fe200078e02ff */
[C---:B------:R-:W-:Y:S01]  /*0b10*/  LOP3.LUT R27, R25.reuse, 0x28, RZ, 0xfc, !PT ;  /* 0x00000028191b7812 */ /* 0x040fe200078efcff */
[----:B------:R-:W-:Y:S01]  /*0b20*/  IMAD.HI.U32 R2, R2, R6, RZ ;  /* 0x0000000602027227 */ /* 0x000fe200078e00ff */
[----:B------:R-:W-:-:S02]  /*0b30*/  LOP3.LUT R28, R25, 0x24, RZ, 0xfc, !PT ;  /* 0x00000024191c7812 */ /* 0x000fc400078efcff */
[----:B------:R-:W-:Y:S02]  /*0b40*/  CS2R R46, SRZ ;  /* 0x00000000002e7805 */ /* 0x000fe4000001ff00 */
[----:B------:R-:W-:Y:S01]  /*0b50*/  IABS R13, R27 ;  /* 0x0000001b000d7213 */ /* 0x000fe20000000000 */
[----:B------:R-:W-:Y:S01]  /*0b60*/  IMAD.MOV R2, RZ, RZ, -R2 ;  /* 0x000000ffff027224 */ /* 0x000fe200078e0a02 */
[----:B------:R-:W-:Y:S01]  /*0b70*/  LOP3.LUT R29, R25, 0x20, RZ, 0xfc, !PT ;  /* 0x00000020191d7812 */ /* 0x000fe200078efcff */
[----:B------:R-:W-:Y:S01]  /*0b80*/  IMAD R173, R141, 0x12, RZ ;  /* 0x000000128dad7824 */ /* 0x000fe200078e02ff */
[----:B------:R-:W-:Y:S01]  /*0b90*/  LOP3.LUT R30, R25, 0x18, RZ, 0xfc, !PT ;  /* 0x00000018191e7812 */ /* 0x000fe200078efcff */
[----:B------:R-:W-:Y:S01]  /*0ba0*/  IMAD R6, R9, R2, R6 ;  /* 0x0000000209067224 */ /* 0x000fe200078e0206 */
[----:B------:R-:W-:Y:S01]  /*0bb0*/  LOP3.LUT R31, R25, 0x14, RZ, 0xfc, !PT ;  /* 0x00000014191f7812 */ /* 0x000fe200078efcff */
[----:B------:R-:W-:Y:S01]  /*0bc0*/  IMAD.MOV.U32 R2, RZ, RZ, RZ ;  /* 0x000000ffff027224 */ /* 0x000fe200078e00ff */
[----:B------:R-:W-:Y:S01]  /*0bd0*/  IABS R15, R30 ;  /* 0x0000001e000f7213 */ /* 0x000fe20000000000 */
[--C-:B0-----:R-:W-:Y:S01]  /*0be0*/  IMAD.MOV R0, RZ, RZ, -R3.reuse ;  /* 0x000000ffff007224 */ /* 0x101fe200078e0a03 */
[----:B------:R-:W-:Y:S01]  /*0bf0*/  ISETP.GT.U32.AND P0, PT, R9, R6, PT ;  /* 0x000000060900720c */ /* 0x000fe20003f04070 */
[----:B------:R-:W-:Y:S01]  /*0c00*/  IMAD R171, R141, 0x11, RZ ;  /* 0x000000118dab7824 */ /* 0x000fe200078e02ff */
[----:B------:R-:W-:Y:S01]  /*0c10*/  LOP3.LUT R32, R25, 0x10, RZ, 0xfc, !PT ;  /* 0x0000001019207812 */ /* 0x000fe200078efcff */
[----:B------:R-:W-:Y:S01]  /*0c20*/  IMAD R5, R0, R19, RZ ;  /* 0x0000001300057224 */ /* 0x000fe200078e02ff */
[----:B------:R-:W-:Y:S01]  /*0c30*/  IABS R0, R8 ;  /* 0x0000000800007213 */ /* 0x000fe20000000000 */
[----:B------:R-:W-:Y:S01]  /*0c40*/  IMAD.SHL.U32 R169, R141, 0x10, RZ ;  /* 0x000000108da97824 */ /* 0x000fe200078e00ff */
[----:B------:R-:W-:Y:S01]  /*0c50*/  LOP3.LUT R33, R25, 0xc, RZ, 0xfc, !PT ;  /* 0x0000000c19217812 */ /* 0x000fe200078efcff */
[----:B------:R-:W-:Y:S01]  /*0c60*/  IMAD.HI.U32 R2, R3, R5, R2 ;  /* 0x0000000503027227 */ /* 0x000fe200078e0002 */
[----:B------:R-:W-:-:S02]  /*0c70*/  SHF.R.S32.HI R3, RZ, 0x1f, R106 ;  /* 0x0000001fff037819 */ /* 0x000fc4000001146a */
[----:B------:R-:W-:Y:S02]  /*0c80*/  CS2R R48, SRZ ;  /* 0x0000000000307805 */ /* 0x000fe4000001ff00 */
[----:B------:R-:W-:Y:S01]  /*0c90*/  IABS R16, R32 ;  /* 0x0000002000107213 */ /* 0x000fe20000000000 */
[----:B------:R-:W-:Y:S01]  /*0ca0*/  IMAD.MOV.U32 R5, RZ, RZ, R0 ;  /* 0x000000ffff057224 */ /* 0x000fe200078e0000 */
[----:B------:R-:W-:Y:S01]  /*0cb0*/  LEA.HI R106, R3, R106, RZ, 0x5 ;  /* 0x0000006a036a7211 */ /* 0x000fe200078f28ff */
[----:B------:R-:W-:Y:S01]  /*0cc0*/  @!P0 IMAD.IADD R6, R6, 0x1, -R9 ;  /* 0x0000000106068824 */ /* 0x000fe200078e0a09 */
[----:B------:R-:W-:Y:S01]  /*0cd0*/  LOP3.LUT R34, R25, 0x8, RZ, 0xfc, !PT ;  /* 0x0000000819227812 */ /* 0x000fe200078efcff */
[----:B------:R-:W-:Y:S01]  /*0ce0*/  IMAD.HI.U32 R4, R2, R7, RZ ;  /* 0x0000000702047227 */ /* 0x000fe200078e00ff */
[----:B------:R-:W-:Y:S02]  /*0cf0*/  IABS R17, R33 ;  /* 0x0000002100117213 */ /* 0x000fe40000000000 */
[----:B------:R-:W-:-:S02]  /*0d00*/  CS2R R50, SRZ ;  /* 0x0000000000327805 */ /* 0x000fc4000001ff00 */
[----:B------:R-:W-:Y:S01]  /*0d10*/  ISETP.GT.U32.AND P0, PT, R9, R6, PT ;  /* 0x000000060900720c */ /* 0x000fe20003f04070 */
[----:B------:R-:W-:Y:S01]  /*0d20*/  IMAD.HI.U32 R0, R2, R5, RZ ;  /* 0x0000000502007227 */ /* 0x000fe200078e00ff */
[----:B------:R-:W-:Y:S02]  /*0d30*/  IABS R22, R34 ;  /* 0x0000002200167213 */ /* 0x000fe40000000000 */
[----:B------:R-:W-:Y:S02]  /*0d40*/  CS2R R52, SRZ ;  /* 0x0000000000347805 */ /* 0x000fe4000001ff00 */
[----:B------:R-:W-:Y:S01]  /*0d50*/  IABS R24, R25 ;  /* 0x0000001900187213 */ /* 0x000fe20000000000 */
[----:B------:R-:W-:Y:S01]  /*0d60*/  IMAD.MOV R4, RZ, RZ, -R4 ;  /* 0x000000ffff047224 */ /* 0x000fe200078e0a04 */
[----:B------:R-:W-:Y:S01]  /*0d70*/  LOP3.LUT R35, R25, 0x4, RZ, 0xfc, !PT ;  /* 0x0000000419237812 */ /* 0x000fe200078efcff */
[----:B------:R-:W-:Y:S01]  /*0d80*/  IMAD.MOV R0, RZ, RZ, -R0 ;  /* 0x000000ffff007224 */ /* 0x000fe200078e0a00 */
[----:B------:R-:W-:Y:S01]  /*0d90*/  CS2R R54, SRZ ;  /* 0x0000000000367805 */ /* 0x000fe2000001ff00 */
[----:B------:R-:W-:Y:S01]  /*0da0*/  IMAD R3, R19, R4, R7 ;  /* 0x0000000413037224 */ /* 0x000fe200078e0207 */
[----:B------:R-:W-:Y:S01]  /*0db0*/  LOP3.LUT R4, R25, 0x34, RZ, 0xfc, !PT ;  /* 0x0000003419047812 */ /* 0x000fe200078efcff */
[----:B------:R-:W-:Y:S01]  /*0dc0*/  IMAD R0, R19, R0, R5 ;  /* 0x0000000013007224 */ /* 0x000fe200078e0205 */
[----:B------:R-:W-:Y:S01]  /*0dd0*/  LOP3.LUT R5, R25, 0x30, RZ, 0xfc, !PT ;  /* 0x0000003019057812 */ /* 0x000fe200078efcff */
[----:B------:R-:W-:Y:S01]  /*0de0*/  @!P0 IMAD.IADD R6, R6, 0x1, -R9 ;  /* 0x0000000106068824 */ /* 0x000fe200078e0a09 */
[----:B------:R-:W-:Y:S01]  /*0df0*/  IABS R7, R4 ;  /* 0x0000000400077213 */ /* 0x000fe20000000000 */
[----:B------:R-:W-:Y:S01]  /*0e00*/  IMAD R167, R141, 0xf, RZ ;  /* 0x0000000f8da77824 */ /* 0x000fe200078e02ff */
[----:B------:R-:W-:Y:S01]  /*0e10*/  ISETP.GT.U32.AND P4, PT, R19, R3, PT ;  /* 0x000000031300720c */ /* 0x000fe20003f84070 */
[----:B------:R-:W-:Y:S01]  /*0e20*/  IMAD.MOV.U32 R18, RZ, RZ, R6 ;  /* 0x000000ffff127224 */ /* 0x000fe200078e0006 */
[----:B------:R-:W-:Y:S01]  /*0e30*/  IABS R9, R5 ;  /* 0x0000000500097213 */ /* 0x000fe20000000000 */
[----:B------:R-:W-:Y:S01]  /*0e40*/  IMAD.HI.U32 R6, R2, R11, RZ ;  /* 0x0000000b02067227 */ /* 0x000fe200078e00ff */
[----:B------:R-:W-:Y:S01]  /*0e50*/  ISETP.GE.AND P2, PT, R4, RZ, PT ;  /* 0x000000ff0400720c */ /* 0x000fe20003f46270 */
[----:B------:R-:W-:Y:S01]  /*0e60*/  UMOV UR10, 0xfffffffe ;  /* 0xfffffffe000a7882 */ /* 0x000fe20000000000 */
[----:B------:R-:W-:Y:S01]  /*0e70*/  ISETP.GE.AND P3, PT, R5, RZ, PT ;  /* 0x000000ff0500720c */ /* 0x000fe20003f66270 */
[----:B------:R-:W-:Y:S01]  /*0e80*/  @!P6 IMAD.MOV R18, RZ, RZ, -R18 ;  /* 0x000000ffff12e224 */ /* 0x000fe200078e0a12 */
[----:B------:R-:W-:Y:S01]  /*0e90*/  ISETP.NE.AND P6, PT, R20, RZ, PT ;  /* 0x000000ff1400720c */ /* 0x000fe20003fc5270 */
[C---:B------:R-:W-:Y:S01]  /*0ea0*/  IMAD.HI.U32 R4, R2.reuse, R7, RZ ;  /* 0x0000000702047227 */ /* 0x040fe200078e00ff */
[----:B------:R-:W-:Y:S01]  /*0eb0*/  ISETP.GT.U32.AND P0, PT, R19, R0, PT ;  /* 0x000000001300720c */ /* 0x000fe20003f04070 */
[----:B------:R-:W-:Y:S01]  /*0ec0*/  UMOV UR11, 0x7fffffdf ;  /* 0x7fffffdf000b7882 */ /* 0x000fe20000000000 */
[----:B------:R-:W-:Y:S01]  /*0ed0*/  SHF.R.S32.HI R106, RZ, 0x5, R106 ;  /* 0x00000005ff6a7819 */ /* 0x000fe2000001146a */
[----:B------:R-:W-:Y:S01]  /*0ee0*/  IMAD.HI.U32 R5, R2, R9, RZ ;  /* 0x0000000902057227 */ /* 0x000fe200078e00ff */
[----:B------:R-:W-:-:S02]  /*0ef0*/  UIADD3.64 UR16, UR8, 0x80, URZ ;  /* 0x0000008008107897 */ /* 0x000fc4000fffe03f */
[----:B------:R-:W-:Y:S01]  /*0f00*/  UIADD3.64 UR20, UR8, 0x100, URZ ;  /* 0x0000010008147897 */ /* 0x000fe2000fffe03f */
[----:B------:R-:W-:Y:S02]  /*0f10*/  IMAD.MOV R8, RZ, RZ, -R4 ;  /* 0x000000ffff087224 */ /* 0x000fe400078e0a04 */
[----:B------:R-:W-:Y:S02]  /*0f20*/  IMAD.MOV R10, RZ, RZ, -R5 ;  /* 0x000000ffff0a7224 */ /* 0x000fe400078e0a05 */
[----:B------:R-:W-:Y:S01]  /*0f30*/  IMAD R5, R19, R8, R7 ;  /* 0x0000000813057224 */ /* 0x000fe200078e0207 */
[----:B------:R-:W-:Y:S01]  /*0f40*/  @!P6 LOP3.LUT R18, RZ, R20, RZ, 0x33, !PT ;  /* 0x00000014ff12e212 */ /* 0x000fe200078e33ff */
[--C-:B------:R-:W-:Y:S02]  /*0f50*/  @!P4 IMAD.IADD R3, R3, 0x1, -R19.reuse ;  /* 0x000000010303c824 */ /* 0x100fe400078e0a13 */
[----:B------:R-:W-:Y:S01]  /*0f60*/  @!P0 IMAD.IADD R0, R0, 0x1, -R19 ;  /* 0x0000000100008824 */ /* 0x000fe200078e0a13 */
[C---:B------:R-:W-:Y:S01]  /*0f70*/  ISETP.GT.U32.AND P6, PT, R19.reuse, R5, PT ;  /* 0x000000051300720c */ /* 0x040fe20003fc4070 */
[----:B------:R-:W-:Y:S01]  /*0f80*/  IMAD.MOV R12, RZ, RZ, -R6 ;  /* 0x000000ffff0c7224 */ /* 0x000fe200078e0a06 */
[C---:B------:R-:W-:Y:S01]  /*0f90*/  ISETP.GT.U32.AND P4, PT, R19.reuse, R3, PT ;  /* 0x000000031300720c */ /* 0x040fe20003f84070 */
[----:B------:R-:W-:Y:S01]  /*0fa0*/  IMAD.HI.U32 R4, R2, R13, RZ ;  /* 0x0000000d02047227 */ /* 0x000fe200078e00ff */
[----:B------:R-:W-:-:S03]  /*0fb0*/  ISETP.GT.U32.AND P0, PT, R19, R0, PT ;  /* 0x000000001300720c */ /* 0x000fc60003f04070 */
[C---:B------:R-:W-:Y:S01]  /*0fc0*/  IMAD R6, R19.reuse, R10, R9 ;  /* 0x0000000a13067224 */ /* 0x040fe200078e0209 */
[----:B------:R-:W-:Y:S01]  /*0fd0*/  IABS R10, R28 ;  /* 0x0000001c000a7213 */ /* 0x000fe20000000000 */
[----:B------:R-:W-:Y:S02]  /*0fe0*/  IMAD.MOV R4, RZ, RZ, -R4 ;  /* 0x000000ffff047224 */ /* 0x000fe400078e0a04 */
[----:B------:R-:W-:Y:S01]  /*0ff0*/  IMAD R7, R19, R12, R11 ;  /* 0x0000000c13077224 */ /* 0x000fe200078e020b */
[----:B------:R-:W-:Y:S01]  /*1000*/  IABS R12, R29 ;  /* 0x0000001d000c7213 */ /* 0x000fe20000000000 */
[--C-:B------:R-:W-:Y:S02]  /*1010*/  @!P6 IMAD.IADD R5, R5, 0x1, -R19.reuse ;  /* 0x000000010505e824 */ /* 0x100fe400078e0a13 */
[----:B------:R-:W-:Y:S01]  /*1020*/  @!P4 IMAD.IADD R3, R3, 0x1, -R19 ;  /* 0x000000010303c824 */ /* 0x000fe200078e0a13 */
[C---:B------:R-:W-:Y:S01]  /*1030*/  ISETP.GT.U32.AND P4, PT, R19.reuse, R6, PT ;  /* 0x000000061300720c */ /* 0x040fe20003f84070 */
[C---:B------:R-:W-:Y:S01]  /*1040*/  IMAD R8, R19.reuse, R4, R13 ;  /* 0x0000000413087224 */ /* 0x040fe200078e020d */
[----:B------:R-:W-:Y:S01]  /*1050*/  ISETP.GT.U32.AND P6, PT, R19, R5, PT ;  /* 0x000000051300720c */ /* 0x000fe20003fc4070 */
[----:B------:R-:W-:-:S02]  /*1060*/  VIADD R4, R14, 0x1c ;  /* 0x0000001c0e047836 */ /* 0x000fc40000000000 */
[----:B------:R-:W-:Y:S02]  /*1070*/  @!P0 IMAD.IADD R0, R0, 0x1, -R19 ;  /* 0x0000000100008824 */ /* 0x000fe400078e0a13 */
[----:B------:R-:W-:Y:S01]  /*1080*/  IMAD.HI.U32 R9, R2, R12, RZ ;  /* 0x0000000c02097227 */ /* 0x000fe200078e00ff */
[----:B------:R-:W-:Y:S02]  /*1090*/  ISETP.GE.AND P0, PT, R4, RZ, PT ;  /* 0x000000ff0400720c */ /* 0x000fe40003f06270 */
[----:B------:R-:W-:Y:S01]  /*10a0*/  IABS R14, R4 ;  /* 0x00000004000e7213 */ /* 0x000fe20000000000 */
[----:B------:R-:W-:-:S04]  /*10b0*/  IMAD.HI.U32 R4, R2, R10, RZ ;  /* 0x0000000a02047227 */ /* 0x000fc800078e00ff */
[----:B------:R-:W-:Y:S02]  /*10c0*/  @!P4 IMAD.IADD R6, R6, 0x1, -R19 ;  /* 0x000000010606c824 */ /* 0x000fe400078e0a13 */
[----:B------:R-:W-:Y:S02]  /*10d0*/  IMAD.MOV R11, RZ, RZ, -R4 ;  /* 0x000000ffff0b7224 */ /* 0x000fe400078e0a04 */
[----:B------:R-:W-:Y:S01]  /*10e0*/  IMAD.HI.U32 R4, R2, R14, RZ ;  /* 0x0000000e02047227 */ /* 0x000fe200078e00ff */
[----:B------:R-:W-:-:S03]  /*10f0*/  ISETP.GT.U32.AND P4, PT, R19, R6, PT ;  /* 0x000000061300720c */ /* 0x000fc60003f84070 */
[----:B------:R-:W-:Y:S02]  /*1100*/  IMAD.MOV R13, RZ, RZ, -R9 ;  /* 0x000000ffff0d7224 */ /* 0x000fe400078e0a09 */
[----:B------:R-:W-:Y:S01]  /*1110*/  @!P6 IMAD.IADD R5, R5, 0x1, -R19 ;  /* 0x000000010505e824 */ /* 0x000fe200078e0a13 */
[C---:B------:R-:W-:Y:S01]  /*1120*/  ISETP.GT.U32.AND P6, PT, R19.reuse, R7, PT ;  /* 0x000000071300720c */ /* 0x040fe20003fc4070 */
[----:B------:R-:W-:Y:S02]  /*1130*/  IMAD R9, R19, R11, R10 ;  /* 0x0000000b13097224 */ /* 0x000fe400078e020a */
[----:B------:R-:W-:Y:S02]  /*1140*/  IMAD.MOV R11, RZ, RZ, -R4 ;  /* 0x000000ffff0b7224 */ /* 0x000fe400078e0a04 */
[----:B------:R-:W-:-:S04]  /*1150*/  IMAD.HI.U32 R4, R2, R15, RZ ;  /* 0x0000000f02047227 */ /* 0x000fc800078e00ff */
[C---:B------:R-:W-:Y:S01]  /*1160*/  IMAD R10, R19.reuse, R13, R12 ;  /* 0x0000000d130a7224 */ /* 0x040fe200078e020c */
[----:B------:R-:W-:Y:S01]  /*1170*/  IABS R13, R31 ;  /* 0x0000001f000d7213 */ /* 0x000fe20000000000 */
[----:B------:R-:W-:Y:S02]  /*1180*/  IMAD.MOV R4, RZ, RZ, -R4 ;  /* 0x000000ffff047224 */ /* 0x000fe400078e0a04 */
[----:B------:R-:W-:Y:S01]  /*1190*/  @!P4 IMAD.IADD R6, R6, 0x1, -R19 ;  /* 0x000000010606c824 */ /* 0x000fe200078e0a13 */
[C---:B------:R-:W-:Y:S01]  /*11a0*/  ISETP.GT.U32.AND P4, PT, R19.reuse, R8, PT ;  /* 0x000000081300720c */ /* 0x040fe20003f84070 */
[----:B------:R-:W-:Y:S02]  /*11b0*/  IMAD R12, R19, R4, R15 ;  /* 0x00000004130c7224 */ /* 0x000fe400078e020f */
[----:B------:R-:W-:-:S04]  /*11c0*/  IMAD.HI.U32 R4, R2, R13, RZ ;  /* 0x0000000d02047227 */ /* 0x000fc800078e00ff */
[----:B------:R-:W-:Y:S01]  /*11d0*/  @!P6 IMAD.IADD R7, R7, 0x1, -R19 ;  /* 0x000000010707e824 */ /* 0x000fe200078e0a13 */
[C---:B------:R-:W-:Y:S01]  /*11e0*/  ISETP.GT.U32.AND P6, PT, R19.reuse, R9, PT ;  /* 0x000000091300720c */ /* 0x040fe20003fc4070 */
[----:B------:R-:W-:Y:S02]  /*11f0*/  IMAD.MOV R4, RZ, RZ, -R4 ;  /* 0x000000ffff047224 */ /* 0x000fe400078e0a04 */
[C---:B------:R-:W-:Y:S02]  /*1200*/  IMAD R11, R19.reuse, R11, R14 ;  /* 0x0000000b130b7224 */ /* 0x040fe400078e020e */
[----:B------:R-:W-:Y:S02]  /*1210*/  IMAD R13, R19, R4, R13 ;  /* 0x00000004130d7224 */ /* 0x000fe400078e020d */
[----:B------:R-:W-:-:S04]  /*1220*/  IMAD.HI.U32 R4, R2, R16, RZ ;  /* 0x0000001002047227 */ /* 0x000fc800078e00ff */
[----:B------:R-:W-:-:S04]  /*1230*/  IMAD.HI.U32 R14, R2, R17, RZ ;  /* 0x00000011020e7227 */ /* 0x000fc800078e00ff */
[----:B------:R-:W-:Y:S02]  /*1240*/  IMAD.MOV R4, RZ, RZ, -R4 ;  /* 0x000000ffff047224 */ /* 0x000fe400078e0a04 */
[----:B------:R-:W-:-:S04]  /*1250*/  IMAD.HI.U32 R15, R2, R22, RZ ;  /* 0x00000016020f7227 */ /* 0x000fc800078e00ff */
[--C-:B------:R-:W-:Y:S01]  /*1260*/  @!P4 IMAD.IADD R8, R8, 0x1, -R19.reuse ;  /* 0x000000010808c824 */ /* 0x100fe200078e0a13 */
[----:B------:R-:W-:Y:S01]  /*1270*/  ISETP.GT.U32.AND P4, PT, R19, R10, PT ;  /* 0x0000000a1300720c */ /* 0x000fe20003f84070 */
[----:B------:R-:W-:Y:S02]  /*1280*/  IMAD.MOV R20, RZ, RZ, -R14 ;  /* 0x000000ffff147224 */ /* 0x000fe400078e0a0e */
[----:B------:R-:W-:Y:S01]  /*1290*/  @!P6 IMAD.IADD R9, R9, 0x1, -R19 ;  /* 0x000000010909e824 */ /* 0x000fe200078e0a13 */
[C---:B------:R-:W-:Y:S01]  /*12a0*/  ISETP.GT.U32.AND P6, PT, R19.reuse, R11, PT ;  /* 0x0000000b1300720c */ /* 0x040fe20003fc4070 */
[----:B------:R-:W-:Y:S02]  /*12b0*/  IMAD R14, R19, R4, R16 ;  /* 0x00000004130e7224 */ /* 0x000fe400078e0210 */
[----:B------:R-:W-:-:S04]  /*12c0*/  IMAD.HI.U32 R4, R2, R24, RZ ;  /* 0x0000001802047227 */ /* 0x000fc800078e00ff */
[----:B------:R-:W-:Y:S02]  /*12d0*/  IMAD.MOV R23, RZ, RZ, -R15 ;  /* 0x000000ffff177224 */ /* 0x000fe400078e0a0f */
[C---:B------:R-:W-:Y:S01]  /*12e0*/  IMAD R15, R19.reuse, R20, R17 ;  /* 0x00000014130f7224 */ /* 0x040fe200078e0211 */
[----:B------:R-:W-:Y:S01]  /*12f0*/  IABS R20, R35 ;  /* 0x0000002300147213 */ /* 0x000fe20000000000 */
[----:B------:R-:W-:Y:S02]  /*1300*/  IMAD.MOV R17, RZ, RZ, -R4 ;  /* 0x000000ffff117224 */ /* 0x000fe400078e0a04 */
[----:B------:R-:W-:Y:S02]  /*1310*/  IMAD.MOV.U32 R4, RZ, RZ, R3 ;  /* 0x000000ffff047224 */ /* 0x000fe400078e0003 */
[--C-:B------:R-:W-:Y:S01]  /*1320*/  @!P4 IMAD.IADD R10, R10, 0x1, -R19.reuse ;  /* 0x000000010a0ac824 */ /* 0x100fe200078e0a13 */
[C---:B------:R-:W-:Y:S01]  /*1330*/  ISETP.GT.U32.AND P4, PT, R19.reuse, R12, PT ;  /* 0x0000000c1300720c */ /* 0x040fe20003f84070 */
[----:B------:R-:W-:Y:S01]  /*1340*/  @!P1 IMAD.MOV R4, RZ, RZ, -R4 ;  /* 0x000000ffff049224 */ /* 0x000fe200078e0a04 */
[----:B------:R-:W-:Y:S01]  /*1350*/  ISETP.GT.U32.AND P1, PT, R19, R9, PT ;  /* 0x000000091300720c */ /* 0x000fe20003f24070 */
[----:B------:R-:W-:Y:S01]  /*1360*/  @!P6 IMAD.IADD R11, R11, 0x1, -R19 ;  /* 0x000000010b0be824 */ /* 0x000fe200078e0a13 */
[C---:B------:R-:W-:Y:S01]  /*1370*/  ISETP.GT.U32.AND P6, PT, R19.reuse, R8, PT ;  /* 0x000000081300720c */ /* 0x040fe20003fc4070 */
[----:B------:R-:W-:Y:S01]  /*1380*/  @!P2 IMAD.MOV R5, RZ, RZ, -R5 ;  /* 0x000000ffff05a224 */ /* 0x000fe200078e0a05 */
[C---:B------:R-:W-:Y:S01]  /*1390*/  ISETP.GT.U32.AND P2, PT, R19.reuse, R10, PT ;  /* 0x0000000a1300720c */ /* 0x040fe20003f44070 */
[----:B------:R-:W-:Y:S01]  /*13a0*/  @!P5 IMAD.MOV R0, RZ, RZ, -R0 ;  /* 0x000000ffff00d224 */ /* 0x000fe200078e0a00 */
[C---:B------:R-:W-:Y:S01]  /*13b0*/  ISETP.GT.U32.AND P5, PT, R19.reuse, R7, PT ;  /* 0x000000071300720c */ /* 0x040fe20003fa4070 */
[----:B------:R-:W-:-:S02]  /*13c0*/  IMAD R17, R19, R17, R24 ;  /* 0x0000001113117224 */ /* 0x000fc400078e0218 */
[----:B------:R-:W-:-:S04]  /*13d0*/  IMAD.HI.U32 R2, R2, R20, RZ ;  /* 0x0000001402027227 */ /* 0x000fc800078e00ff */
[--C-:B------:R-:W-:Y:S01]  /*13e0*/  @!P1 IMAD.IADD R9, R9, 0x1, -R19.reuse ;  /* 0x0000000109099824 */ /* 0x100fe200078e0a13 */
[C---:B------:R-:W-:Y:S01]  /*13f0*/  ISETP.GT.U32.AND P1, PT, R19.reuse, R15, PT ;  /* 0x0000000f1300720c */ /* 0x040fe20003f24070 */
[--C-:B------:R-:W-:Y:S01]  /*1400*/  @!P6 IMAD.IADD R8, R8, 0x1, -R19.reuse ;  /* 0x000000010808e824 */ /* 0x100fe200078e0a13 */
[C---:B------:R-:W-:Y:S01]  /*1410*/  ISETP.GT.U32.AND P6, PT, R19.reuse, R14, PT ;  /* 0x0000000e1300720c */ /* 0x040fe20003fc4070 */
[--C-:B------:R-:W-:Y:S02]  /*1420*/  @!P4 IMAD.IADD R12, R12, 0x1, -R19.reuse ;  /* 0x000000010c0cc824 */ /* 0x100fe400078e0a13 */
[--C-:B------:R-:W-:Y:S01]  /*1430*/  @!P2 IMAD.IADD R10, R10, 0x1, -R19.reuse ;  /* 0x000000010a0aa824 */ /* 0x100fe200078e0a13 */
[C---:B------:R-:W-:Y:S01]  /*1440*/  ISETP.GT.U32.AND P2, PT, R19.reuse, R17, PT ;  /* 0x000000111300720c */ /* 0x040fe20003f44070 */
[----:B------:R-:W-:Y:S01]  /*1450*/  IMAD.MOV R2, RZ, RZ, -R2 ;  /* 0x000000ffff027224 */ /* 0x000fe200078e0a02 */
[C---:B------:R-:W-:Y:S01]  /*1460*/  ISETP.GT.U32.AND P4, PT, R19.reuse, R12, PT ;  /* 0x0000000c1300720c */ /* 0x040fe20003f84070 */
[----:B------:R-:W-:Y:S01]  /*1470*/  @!P3 IMAD.MOV R6, RZ, RZ, -R6 ;  /* 0x000000ffff06b224 */ /* 0x000fe200078e0a06 */
[----:B------:R-:W-:Y:S01]  /*1480*/  ISETP.GT.U32.AND P3, PT, R19, R11, PT ;  /* 0x0000000b1300720c */ /* 0x000fe20003f64070 */
[----:B------:R-:W-:Y:S01]  /*1490*/  @!P5 IMAD.IADD R7, R7, 0x1, -R19 ;  /* 0x000000010707d824 */ /* 0x000fe200078e0a13 */
[C---:B------:R-:W-:Y:S01]  /*14a0*/  ISETP.GT.U32.AND P5, PT, R19.reuse, R13, PT ;  /* 0x0000000d1300720c */ /* 0x040fe20003fa4070 */
[----:B------:R-:W-:Y:S01]  /*14b0*/  IMAD R2, R19, R2, R20 ;  /* 0x0000000213027224 */ /* 0x000fe200078e0214 */
[----:B------:R-:W-:Y:S01]  /*14c0*/  SHF.R.S32.HI R20, RZ, 0x6, R137 ;  /* 0x00000006ff147819 */ /* 0x000fe20000011489 */
[--C-:B------:R-:W-:Y:S01]  /*14d0*/  @!P1 IMAD.IADD R15, R15, 0x1, -R19.reuse ;  /* 0x000000010f0f9824 */ /* 0x100fe200078e0a13 */
[----:B------:R-:W-:Y:S01]  /*14e0*/  ISETP.GE.AND P1, PT, R28, RZ, PT ;  /* 0x000000ff1c00720c */ /* 0x000fe20003f26270 */
[--C-:B------:R-:W-:Y:S01]  /*14f0*/  @!P6 IMAD.IADD R14, R14, 0x1, -R19.reuse ;  /* 0x000000010e0ee824 */ /* 0x100fe200078e0a13 */
[C---:B------:R-:W-:Y:S01]  /*1500*/  ISETP.GT.U32.AND P6, PT, R19.reuse, R2, PT ;  /* 0x000000021300720c */ /* 0x040fe20003fc4070 */
[----:B------:R-:W-:Y:S01]  /*1510*/  IMAD R16, R19, R23, R22 ;  /* 0x0000001713107224 */ /* 0x000fe200078e0216 */
[----:B------:R-:W-:Y:S01]  /*1520*/  SGXT R20, R20, 0x1 ;  /* 0x000000011414781a */ /* 0x000fe20000000200 */
[--C-:B------:R-:W-:Y:S01]  /*1530*/  @!P2 IMAD.IADD R17, R17, 0x1, -R19.reuse ;  /* 0x000000011111a824 */ /* 0x100fe200078e0a13 */
[----:B------:R-:W-:Y:S01]  /*1540*/  ISETP.GE.AND P2, PT, R29, RZ, PT ;  /* 0x000000ff1d00720c */ /* 0x000fe20003f46270 */
[--C-:B------:R-:W-:Y:S01]  /*1550*/  @!P4 IMAD.IADD R12, R12, 0x1, -R19.reuse ;  /* 0x000000010c0cc824 */ /* 0x100fe200078e0a13 */
[----:B------:R-:W-:Y:S01]  /*1560*/  ISETP.GT.U32.AND P4, PT, R19, R16, PT ;  /* 0x000000101300720c */ /* 0x000fe20003f84070 */
[--C-:B------:R-:W-:Y:S01]  /*1570*/  @!P3 IMAD.IADD R11, R11, 0x1, -R19.reuse ;  /* 0x000000010b0bb824 */ /* 0x100fe200078e0a13 */
[----:B------:R-:W-:Y:S01]  /*1580*/  ISETP.GE.AND P3, PT, R26, RZ, PT ;  /* 0x000000ff1a00720c */ /* 0x000fe20003f66270 */
[----:B------:R-:W-:Y:S01]  /*1590*/  @!P5 IMAD.IADD R13, R13, 0x1, -R19 ;  /* 0x000000010d0dd824 */ /* 0x000fe200078e0a13 */
[----:B------:R-:W-:Y:S01]  /*15a0*/  ISETP.GE.AND P5, PT, R27, RZ, PT ;  /* 0x000000ff1b00720c */ /* 0x000fe20003fa6270 */
[----:B------:R-:W-:Y:S01]  /*15b0*/  @!P1 IMAD.MOV R9, RZ, RZ, -R9 ;  /* 0x000000ffff099224 */ /* 0x000fe200078e0a09 */
[C---:B------:R-:W-:Y:S01]  /*15c0*/  ISETP.GT.U32.AND P1, PT, R19.reuse, R15, PT ;  /* 0x0000000f1300720c */ /* 0x040fe20003f24070 */
[----:B------:R-:W-:Y:S01]  /*15d0*/  @!P6 IMAD.IADD R2, R2, 0x1, -R19 ;  /* 0x000000010202e824 */ /* 0x000fe200078e0a13 */
[----:B------:R-:W-:Y:S01]  /*15e0*/  CS2R R26, SRZ ;  /* 0x00000000001a7805 */ /* 0x000fe2000001ff00 */
[----:B------:R-:W-:Y:S01]  /*15f0*/  @!P0 IMAD.MOV R11, RZ, RZ, -R11 ;  /* 0x000000ffff0b8224 */ /* 0x000fe200078e0a0b */
[----:B------:R-:W-:Y:S01]  /*1600*/  CS2R R28, SRZ ;  /* 0x00000000001c7805 */ /* 0x000fe2000001ff00 */
[----:B------:R-:W-:Y:S01]  /*1610*/  @!P2 IMAD.MOV R10, RZ, RZ, -R10 ;  /* 0x000000ffff0aa224 */ /* 0x000fe200078e0a0a */
[C---:B------:R-:W-:Y:S01]  /*1620*/  ISETP.GT.U32.AND P2, PT, R19.reuse, R17, PT ;  /* 0x000000111300720c */ /* 0x040fe20003f44070 */
[----:B------:R-:W-:Y:S01]  /*1630*/  @!P4 IMAD.IADD R16, R16, 0x1, -R19 ;  /* 0x000000011010c824 */ /* 0x000fe200078e0a13 */
[----:B------:R-:W-:Y:S01]  /*1640*/  ISETP.GT.U32.AND P0, PT, R19, R2, PT ;  /* 0x000000021300720c */ /* 0x000fe20003f04070 */
[----:B------:R-:W-:Y:S01]  /*1650*/  IMAD.SHL.U32 R3, R137, 0x2, RZ ;  /* 0x0000000289037824 */ /* 0x000fe200078e00ff */
[----:B------:R-:W-:Y:S01]  /*1660*/  ISETP.GE.AND P4, PT, R30, RZ, PT ;  /* 0x000000ff1e00720c */ /* 0x000fe20003f86270 */
[----:B------:R-:W-:Y:S01]  /*1670*/  @!P3 IMAD.MOV R7, RZ, RZ, -R7 ;  /* 0x000000ffff07b224 */ /* 0x000fe200078e0a07 */
[C---:B------:R-:W-:Y:S01]  /*1680*/  ISETP.GT.U32.AND P3, PT, R19.reuse, R13, PT ;  /* 0x0000000d1300720c */ /* 0x040fe20003f64070 */
[----:B------:R-:W-:Y:S01]  /*1690*/  @!P5 IMAD.MOV R8, RZ, RZ, -R8 ;  /* 0x000000ffff08d224 */ /* 0x000fe200078e0a08 */
[----:B------:R-:W-:Y:S01]  /*16a0*/  ISETP.GT.U32.AND P5, PT, R19, R14, PT ;  /* 0x0000000e1300720c */ /* 0x000fe20003fa4070 */
[--C-:B------:R-:W-:Y:S01]  /*16b0*/  @!P1 IMAD.IADD R15, R15, 0x1, -R19.reuse ;  /* 0x000000010f0f9824 */ /* 0x100fe200078e0a13 */
[----:B------:R-:W-:Y:S01]  /*16c0*/  ISETP.GT.U32.AND P6, PT, R19, R16, PT ;  /* 0x000000101300720c */ /* 0x000fe20003fc4070 */
[----:B------:R-:W-:Y:S01]  /*16d0*/  IMAD R18, R18, UR4, RZ ;  /* 0x0000000412127c24 */ /* 0x000fe2000f8e02ff */
[----:B------:R-:W-:Y:S01]  /*16e0*/  ISETP.GE.AND P1, PT, R33, RZ, PT ;  /* 0x000000ff2100720c */ /* 0x000fe20003f26270 */
[--C-:B------:R-:W-:Y:S01]  /*16f0*/  @!P2 IMAD.IADD R17, R17, 0x1, -R19.reuse ;  /* 0x000000011111a824 */ /* 0x100fe200078e0a13 */
[----:B------:R-:W-:Y:S01]  /*1700*/  LOP3.LUT R3, R3, 0x7e, RZ, 0xc0, !PT ;  /* 0x0000007e03037812 */ /* 0x000fe200078ec0ff */
[----:B------:R-:W-:Y:S01]  /*1710*/  @!P0 IMAD.IADD R2, R2, 0x1, -R19 ;  /* 0x0000000102028824 */ /* 0x000fe200078e0a13 */
[----:B------:R-:W-:Y:S01]  /*1720*/  ISETP.GE.AND P2, PT, R34, RZ, PT ;  /* 0x000000ff2200720c */ /* 0x000fe20003f46270 */
[----:B------:R-:W-:Y:S01]  /*1730*/  @!P4 IMAD.MOV R12, RZ, RZ, -R12 ;  /* 0x000000ffff0cc224 */ /* 0x000fe200078e0a0c */
[----:B------:R-:W-:Y:S01]  /*1740*/  LOP3.LUT R103, R3, 0x90, R20, 0x78, !PT ;  /* 0x0000009003677812 */ /* 0x000fe200078e7814 */
[----:B------:R-:W-:Y:S01]  /*1750*/  IMAD R102, R102, 0x40, R3 ;  /* 0x0000004066667824 */ /* 0x000fe200078e0203 */
[----:B------:R-:W-:Y:S01]  /*1760*/  ISETP.NE.AND P0, PT, R21, RZ, PT ;  /* 0x000000ff1500720c */ /* 0x000fe20003f05270 */
[--C-:B------:R-:W-:Y:S01]  /*1770*/  @!P3 IMAD.IADD R13, R13, 0x1, -R19.reuse ;  /* 0x000000010d0db824 */ /* 0x100fe200078e0a13 */
[----:B------:R-:W-:Y:S01]  /*1780*/  LOP3.LUT R3, RZ, R21, RZ, 0x33, !PT ;  /* 0x00000015ff037212 */ /* 0x000fe200078e33ff */
[--C-:B------:R-:W-:Y:S01]  /*1790*/  @!P5 IMAD.IADD R14, R14, 0x1, -R19.reuse ;  /* 0x000000010e0ed824 */ /* 0x100fe200078e0a13 */
[----:B------:R-:W-:Y:S01]  /*17a0*/  ISETP.GE.AND P3, PT, R31, RZ, PT ;  /* 0x000000ff1f00720c */ /* 0x000fe20003f66270 */
[----:B------:R-:W-:Y:S01]  /*17b0*/  @!P6 IMAD.IADD R16, R16, 0x1, -R19 ;  /* 0x000000011010e824 */ /* 0x000fe200078e0a13 */
[----:B------:R-:W-:Y:S01]  /*17c0*/  SEL R0, R3, R0, !P0 ;  /* 0x0000000003007207 */ /* 0x000fe20004000000 */
[----:B------:R-:W-:Y:S01]  /*17d0*/  @!P1 IMAD.MOV R15, RZ, RZ, -R15 ;  /* 0x000000ffff0f9224 */ /* 0x000fe200078e0a0f */
[----:B------:R-:W-:Y:S01]  /*17e0*/  ISETP.GE.AND P5, PT, R32, RZ, PT ;  /* 0x000000ff2000720c */ /* 0x000fe20003fa6270 */
[----:B------:R-:W-:Y:S01]  /*17f0*/  ULDC UR4, c[0x0][0x240] ;  /* 0x0000900000047ab9 */ /* 0x000fe20000000800 */
[----:B------:R-:W-:Y:S01]  /*1800*/  ISETP.GE.AND P6, PT, R35, RZ, PT ;  /* 0x000000ff2300720c */ /* 0x000fe20003fc6270 */
[----:B------:R-:W-:Y:S01]  /*1810*/  IMAD R0, R0, UR4, RZ ;  /* 0x0000000400007c24 */ /* 0x000fe2000f8e02ff */
[----:B------:R-:W-:Y:S01]  /*1820*/  ISETP.GE.AND P4, PT, R25, RZ, PT ;  /* 0x000000ff1900720c */ /* 0x000fe20003f86270 */
[----:B------:R-:W-:Y:S01]  /*1830*/  @!P2 IMAD.MOV R16, RZ, RZ, -R16 ;  /* 0x000000ffff10a224 */ /* 0x000fe200078e0a10 */
[C---:B------:R-:W-:Y:S01]  /*1840*/  LEA R122, P1, R18.reuse, UR6, 0x1 ;  /* 0x00000006127a7c11 */ /* 0x040fe2000f8208ff */
[----:B------:R-:W-:Y:S01]  /*1850*/  IMAD R165, R141, 0xe, RZ ;  /* 0x0000000e8da57824 */ /* 0x000fe200078e02ff */
[C---:B------:R-:W-:Y:S01]  /*1860*/  SEL R4, R3.reuse, R4, !P0 ;  /* 0x0000000403047207 */ /* 0x040fe20004000000 */
[----:B------:R-:W-:Y:S01]  /*1870*/  @!P3 IMAD.MOV R13, RZ, RZ, -R13 ;  /* 0x000000ffff0db224 */ /* 0x000fe200078e0a0d */
[----:B------:R-:W-:Y:S01]  /*1880*/  LEA.HI.X.SX32 R175, R18, UR7, 0x1, P1 ;  /* 0x0000000712af7c11 */ /* 0x000fe200088f0eff */
[----:B------:R-:W-:Y:S01]  /*1890*/  ULDC.64 UR6, c[0x0][0x218] ;  /* 0x0000860000067ab9 */ /* 0x000fe20000000a00 */
[C---:B------:R-:W-:Y:S01]  /*18a0*/  SEL R5, R3.reuse, R5, !P0 ;  /* 0x0000000503057207 */ /* 0x040fe20004000000 */
[----:B------:R-:W-:Y:S01]  /*18b0*/  @!P5 IMAD.MOV R14, RZ, RZ, -R14 ;  /* 0x000000ffff0ed224 */ /* 0x000fe200078e0a0e */
[C---:B------:R-:W-:Y:S01]  /*18c0*/  LEA R208, P2, R0.reuse, UR6, 0x1 ;  /* 0x0000000600d07c11 */ /* 0x040fe2000f8408ff */
[----:B------:R-:W-:Y:S01]  /*18d0*/  @!P6 IMAD.MOV R2, RZ, RZ, -R2 ;  /* 0x000000ffff02e224 */ /* 0x000fe200078e0a02 */
[C---:B------:R-:W-:Y:S01]  /*18e0*/  SEL R6, R3.reuse, R6, !P0 ;  /* 0x0000000603067207 */ /* 0x040fe20004000000 */
[----:B------:R-:W-:Y:S01]  /*18f0*/  @!P4 IMAD.MOV R17, RZ, RZ, -R17 ;  /* 0x000000ffff11c224 */ /* 0x000fe200078e0a11 */
[----:B------:R-:W-:Y:S01]  /*1900*/  LEA.HI.X.SX32 R209, R0, UR7, 0x1, P2 ;  /* 0x0000000700d17c11 */ /* 0x000fe200090f0eff */
[----:B------:R-:W-:Y:S01]  /*1910*/  IMAD R4, R4, UR4, RZ ;  /* 0x0000000404047c24 */ /* 0x000fe2000f8e02ff */
[----:B------:R-:W0:Y:S01]  /*1920*/  LDC R0, c[0x0][0x23c] ;  /* 0x00008f00ff007b82 */ /* 0x000e220000000800 */
[----:B------:R-:W-:Y:S01]  /*1930*/  SEL R7, R3, R7, !P0 ;  /* 0x0000000703077207 */ /* 0x000fe20004000000 */
[----:B------:R-:W-:Y:S01]  /*1940*/  IMAD R5, R5, UR4, RZ ;  /* 0x0000000405057c24 */ /* 0x000fe2000f8e02ff */
[C---:B------:R-:W-:Y:S01]  /*1950*/  SEL R8, R3.reuse, R8, !P0 ;  /* 0x0000000803087207 */ /* 0x040fe20004000000 */
[----:B------:R-:W-:Y:S01]  /*1960*/  IMAD R6, R6, UR4, RZ ;  /* 0x0000000406067c24 */ /* 0x000fe2000f8e02ff */
        /* <DEDUP_REMOVED lines=14> */
[----:B------:R-:W-:Y:S01]  /*1a50*/  SEL R16, R3, R16, !P0 ;  /* 0x0000001003107207 */ /* 0x000fe20004000000 */
[----:B------:R-:W-:Y:S01]  /*1a60*/  IMAD R163, R141, 0xd, RZ ;  /* 0x0000000d8da37824 */ /* 0x000fe200078e02ff */
[----:B------:R-:W-:Y:S01]  /*1a70*/  SEL R2, R3, R2, !P0 ;  /* 0x0000000203027207 */ /* 0x000fe20004000000 */
[----:B------:R-:W-:Y:S01]  /*1a80*/  IMAD R15, R15, UR4, RZ ;  /* 0x000000040f0f7c24 */ /* 0x000fe2000f8e02ff */
[----:B------:R-:W-:Y:S01]  /*1a90*/  SEL R3, R3, R17, !P0 ;  /* 0x0000001103037207 */ /* 0x000fe20004000000 */
[----:B------:R-:W-:Y:S01]  /*1aa0*/  IMAD R17, R14, UR4, RZ ;  /* 0x000000040e117c24 */ /* 0x000fe2000f8e02ff */
[----:B------:R-:W-:Y:S01]  /*1ab0*/  LEA R94, P1, R4, UR6, 0x1 ;  /* 0x00000006045e7c11 */ /* 0x000fe2000f8208ff */
[----:B------:R-:W-:Y:S01]  /*1ac0*/  IMAD R89, R16, UR4, RZ ;  /* 0x0000000410597c24 */ /* 0x000fe2000f8e02ff */
[----:B------:R-:W-:Y:S01]  /*1ad0*/  LEA R90, P5, R8, UR6, 0x1 ;  /* 0x00000006085a7c11 */ /* 0x000fe2000f8a08ff */
[----:B------:R-:W-:Y:S01]  /*1ae0*/  IMAD R2, R2, UR4, RZ ;  /* 0x0000000402027c24 */ /* 0x000fe2000f8e02ff */
[----:B------:R-:W-:Y:S01]  /*1af0*/  LEA.HI.X.SX32 R95, R4, UR7, 0x1, P1 ;  /* 0x00000007045f7c11 */ /* 0x000fe200088f0eff */
[----:B------:R-:W-:Y:S01]  /*1b00*/  IMAD R3, R3, UR4, RZ ;  /* 0x0000000403037c24 */ /* 0x000fe2000f8e02ff */
[----:B------:R-:W-:Y:S01]  /*1b10*/  UIADD3 UR4, UR12, 0x2000, URZ ;  /* 0x000020000c047890 */ /* 0x000fe2000fffe03f */
[----:B------:R-:W-:Y:S01]  /*1b20*/  LEA R210, P0, R5, UR6, 0x1 ;  /* 0x0000000605d27c11 */ /* 0x000fe2000f8008ff */
[----:B------:R-:W-:Y:S01]  /*1b30*/  IMAD R161, R141, 0xc, RZ ;  /* 0x0000000c8da17824 */ /* 0x000fe200078e02ff */
[----:B------:R-:W-:Y:S01]  /*1b40*/  LEA R92, P4, R6, UR6, 0x1 ;  /* 0x00000006065c7c11 */ /* 0x000fe2000f8808ff */
[----:B------:R-:W-:Y:S01]  /*1b50*/  USHF.R.U32.HI UR4, URZ, 0x4, UR4 ;  /* 0x000000043f047899 */ /* 0x000fe20008011604 */
[----:B------:R-:W-:Y:S01]  /*1b60*/  LEA R204, P6, R7, UR6, 0x1 ;  /* 0x0000000607cc7c11 */ /* 0x000fe2000f8c08ff */
[----:B------:R-:W-:Y:S01]  /*1b70*/  IMAD R159, R141, 0xb, RZ ;  /* 0x0000000b8d9f7824 */ /* 0x000fe200078e02ff */
[----:B------:R-:W-:Y:S01]  /*1b80*/  LEA R212, P3, R9, UR6, 0x1 ;  /* 0x0000000609d47c11 */ /* 0x000fe2000f8608ff */
[----:B------:R-:W-:Y:S01]  /*1b90*/  USGXT.U32 UR4, UR4, 0xe ;  /* 0x0000000e0404789a */ /* 0x000fe20008000000 */
[----:B------:R-:W-:Y:S01]  /*1ba0*/  LEA R98, P2, R10, UR6, 0x1 ;  /* 0x000000060a627c11 */ /* 0x000fe2000f8408ff */
[----:B------:R-:W-:Y:S01]  /*1bb0*/  IMAD R157, R141, 0xa, RZ ;  /* 0x0000000a8d9d7824 */ /* 0x000fe200078e02ff */
[----:B------:R-:W-:Y:S01]  /*1bc0*/  LEA R206, P1, R11, UR6, 0x1 ;  /* 0x000000060bce7c11 */ /* 0x000fe2000f8208ff */
[----:B------:R-:W-:Y:S01]  /*1bd0*/  IMAD R155, R141, 0x9, RZ ;  /* 0x000000098d9b7824 */ /* 0x000fe200078e02ff */
[----:B------:R-:W-:Y:S01]  /*1be0*/  LOP3.LUT R137, R137, 0x1f, RZ, 0xc0, !PT ;  /* 0x0000001f89897812 */ /* 0x000fe200078ec0ff */
[C---:B------:R-:W-:Y:S01]  /*1bf0*/  IMAD.SHL.U32 R153, R141.reuse, 0x8, RZ ;  /* 0x000000088d997824 */ /* 0x040fe200078e00ff */
[----:B------:R-:W-:Y:S01]  /*1c00*/  LEA.HI.X.SX32 R91, R8, UR7, 0x1, P5 ;  /* 0x00000007085b7c11 */ /* 0x000fe2000a8f0eff */
[----:B------:R-:W-:Y:S01]  /*1c10*/  IMAD R151, R141, 0x7, RZ ;  /* 0x000000078d977824 */ /* 0x000fe200078e02ff */
[----:B------:R-:W-:Y:S01]  /*1c20*/  LEA.HI.X.SX32 R211, R5, UR7, 0x1, P0 ;  /* 0x0000000705d37c11 */ /* 0x000fe200080f0eff */
[C---:B------:R-:W-:Y:S01]  /*1c30*/  IMAD R149, R141.reuse, 0x6, RZ ;  /* 0x000000068d957824 */ /* 0x040fe200078e02ff */
[----:B------:R-:W-:Y:S01]  /*1c40*/  LEA.HI.X.SX32 R93, R6, UR7, 0x1, P4 ;  /* 0x00000007065d7c11 */ /* 0x000fe2000a0f0eff */
[----:B------:R-:W-:Y:S01]  /*1c50*/  IMAD R147, R141, 0x5, RZ ;  /* 0x000000058d937824 */ /* 0x000fe200078e02ff */
[----:B------:R-:W-:Y:S01]  /*1c60*/  LEA.HI.X.SX32 R205, R7, UR7, 0x1, P6 ;  /* 0x0000000707cd7c11 */ /* 0x000fe2000b0f0eff */
[----:B------:R-:W-:Y:S01]  /*1c70*/  IMAD.SHL.U32 R145, R141, 0x4, RZ ;  /* 0x000000048d917824 */ /* 0x000fe200078e00ff */
[----:B------:R-:W-:Y:S01]  /*1c80*/  LEA R20, P5, R15, UR6, 0x1 ;  /* 0x000000060f147c11 */ /* 0x000fe2000f8a08ff */
[----:B------:R-:W-:Y:S01]  /*1c90*/  IMAD R143, R141, 0x3, RZ ;  /* 0x000000038d8f7824 */ /* 0x000fe200078e02ff */
[----:B------:R-:W-:-:S02]  /*1ca0*/  LEA.HI.X.SX32 R213, R9, UR7, 0x1, P3 ;  /* 0x0000000709d57c11 */ /* 0x000fc400098f0eff */
[----:B------:R-:W-:Y:S02]  /*1cb0*/  CS2R R24, SRZ ;  /* 0x0000000000187805 */ /* 0x000fe4000001ff00 */
[----:B------:R-:W-:Y:S02]  /*1cc0*/  LEA.HI.X.SX32 R99, R10, UR7, 0x1, P2 ;  /* 0x000000070a637c11 */ /* 0x000fe400090f0eff */
[----:B------:R-:W-:Y:S02]  /*1cd0*/  CS2R R30, SRZ ;  /* 0x00000000001e7805 */ /* 0x000fe4000001ff00 */
[----:B------:R-:W-:Y:S02]  /*1ce0*/  LEA.HI.X.SX32 R207, R11, UR7, 0x1, P1 ;  /* 0x000000070bcf7c11 */ /* 0x000fe400088f0eff */
[----:B------:R-:W-:Y:S02]  /*1cf0*/  CS2R R32, SRZ ;  /* 0x0000000000207805 */ /* 0x000fe4000001ff00 */
[----:B------:R-:W-:-:S02]  /*1d00*/  LEA R96, P0, R12, UR6, 0x1 ;  /* 0x000000060c607c11 */ /* 0x000fc4000f8008ff */
[----:B------:R-:W-:Y:S02]  /*1d10*/  CS2R R34, SRZ ;  /* 0x0000000000227805 */ /* 0x000fe4000001ff00 */
[----:B------:R-:W-:Y:S01]  /*1d20*/  LEA R18, P4, R13, UR6, 0x1 ;  /* 0x000000060d127c11 */ /* 0x000fe2000f8808ff */
[----:B0-----:R-:W-:Y:S01]  /*1d30*/  IMAD.SHL.U32 R135, R0, 0x20, RZ ;  /* 0x0000002000877824 */ /* 0x001fe200078e00ff */
[----:B------:R-:W-:Y:S01]  /*1d40*/  LEA R16, P6, R17, UR6, 0x1 ;  /* 0x0000000611107c11 */ /* 0x000fe2000f8c08ff */
[----:B------:R-:W-:Y:S01]  /*1d50*/  IMAD R107, R137, R0, RZ ;  /* 0x00000000896b7224 */ /* 0x000fe200078e02ff */
[----:B------:R-:W-:Y:S01]  /*1d60*/  LEA R88, P3, R89, UR6, 0x1 ;  /* 0x0000000659587c11 */ /* 0x000fe2000f8608ff */
[----:B------:R-:W-:Y:S01]  /*1d70*/  IMAD.SHL.U32 R141, R141, 0x2, RZ ;  /* 0x000000028d8d7824 */ /* 0x000fe200078e00ff */
[----:B------:R-:W-:Y:S01]  /*1d80*/  LEA R22, P2, R2, UR6, 0x1 ;  /* 0x0000000602167c11 */ /* 0x000fe2000f8408ff */
[----:B------:R-:W-:Y:S01]  /*1d90*/  UIADD3.64 UR10, UR4, -UR10, URZ ;  /* 0x8000000a040a7297 */ /* 0x000fe2000fffe03f */
[----:B------:R-:W-:Y:S01]  /*1da0*/  LEA R14, P1, R3, UR6, 0x1 ;  /* 0x00000006030e7c11 */ /* 0x000fe2000f8208ff */
[----:B------:R-:W-:Y:S01]  /*1db0*/  UMOV UR6, UR4 ;  /* 0x0000000400067c82 */ /* 0x000fe20008000000 */
[----:B------:R-:W-:-:S02]  /*1dc0*/  LOP3.LUT R139, R102, 0x10, RZ, 0x3c, !PT ;  /* 0x00000010668b7812 */ /* 0x000fc400078e3cff */
[C---:B------:R-:W-:Y:S02]  /*1dd0*/  LOP3.LUT R120, R102.reuse, 0x20, RZ, 0x3c, !PT ;  /* 0x0000002066787812 */ /* 0x040fe400078e3cff */
[C---:B------:R-:W-:Y:S02]  /*1de0*/  LOP3.LUT R118, R102.reuse, 0x30, RZ, 0x3c, !PT ;  /* 0x0000003066767812 */ /* 0x040fe400078e3cff */
[C---:B------:R-:W-:Y:S02]  /*1df0*/  LOP3.LUT R116, R102.reuse, 0x40, RZ, 0x3c, !PT ;  /* 0x0000004066747812 */ /* 0x040fe400078e3cff */
[C---:B------:R-:W-:Y:S02]  /*1e00*/  LOP3.LUT R114, R102.reuse, 0x50, RZ, 0x3c, !PT ;  /* 0x0000005066727812 */ /* 0x040fe400078e3cff */
[C---:B------:R-:W-:Y:S02]  /*1e10*/  LOP3.LUT R112, R102.reuse, 0x60, RZ, 0x3c, !PT ;  /* 0x0000006066707812 */ /* 0x040fe400078e3cff */
[----:B------:R-:W-:-:S02]  /*1e20*/  LOP3.LUT R110, R102, 0x70, RZ, 0x3c, !PT ;  /* 0x00000070666e7812 */ /* 0x000fc400078e3cff */
[----:B------:R-:W-:Y:S02]  /*1e30*/  LOP3.LUT R108, R103, 0x20, RZ, 0x3c, !PT ;  /* 0x00000020676c7812 */ /* 0x000fe400078e3cff */
[----:B------:R-:W-:Y:S02]  /*1e40*/  LEA.HI.X.SX32 R21, R15, UR7, 0x1, P5 ;  /* 0x000000070f157c11 */ /* 0x000fe4000a8f0eff */
[----:B------:R-:W-:Y:S02]  /*1e50*/  LEA.HI.X.SX32 R97, R12, UR7, 0x1, P0 ;  /* 0x000000070c617c11 */ /* 0x000fe400080f0eff */
[----:B------:R-:W-:Y:S02]  /*1e60*/  LEA.HI.X.SX32 R19, R13, UR7, 0x1, P4 ;  /* 0x000000070d137c11 */ /* 0x000fe4000a0f0eff */
[----:B------:R-:W-:Y:S02]  /*1e70*/  LEA.HI.X.SX32 R17, R17, UR7, 0x1, P6 ;  /* 0x0000000711117c11 */ /* 0x000fe4000b0f0eff */
[----:B------:R-:W-:-:S02]  /*1e80*/  LEA.HI.X.SX32 R89, R89, UR7, 0x1, P3 ;  /* 0x0000000759597c11 */ /* 0x000fc400098f0eff */
[----:B------:R-:W-:Y:S02]  /*1e90*/  LEA.HI.X.SX32 R23, R2, UR7, 0x1, P2 ;  /* 0x0000000702177c11 */ /* 0x000fe400090f0eff */
[----:B------:R-:W-:Y:S01]  /*1ea0*/  LEA.HI.X.SX32 R15, R3, UR7, 0x1, P1 ;  /* 0x00000007030f7c11 */ /* 0x000fe200088f0eff */
[----:B------:R-:W-:-:S06]  /*1eb0*/  UMOV UR7, 0x80000020 ;  /* 0x8000002000077882 */ /* 0x000fcc0000000000 */
.L_x_1:
[C---:B------:R-:W-:Y:S01]  /*1ec0*/  ISETP.GT.AND P0, PT, R104.reuse, 0x2, PT ;  /* 0x000000026800780c */ /* 0x040fe20003f04270 */
[----:B------:R-:W-:Y:S01]  /*1ed0*/  IMAD.MOV.U32 R6, RZ, RZ, R122 ;  /* 0x000000ffff067224 */ /* 0x000fe200078e007a */
[----:B------:R-:W-:Y:S01]  /*1ee0*/  PRMT R179, RZ, 0x7610, R179 ;  /* 0x00007610ffb37816 */ /* 0x000fe200000000b3 */
[----:B------:R-:W-:Y:S01]  /*1ef0*/  IMAD.MOV.U32 R7, RZ, RZ, R175 ;  /* 0x000000ffff077224 */ /* 0x000fe200078e00af */
[C---:B------:R-:W-:Y:S01]  /*1f00*/  ISETP.GT.AND P1, PT, R104.reuse, 0x3, PT ;  /* 0x000000036800780c */ /* 0x040fe20003f24270 */
[----:B------:R-:W0:Y:S01]  /*1f10*/  LDC R239, c[0x0][0x238] ;  /* 0x00008e00ffef7b82 */ /* 0x000e220000000800 */
[----:B------:R-:W-:Y:S01]  /*1f20*/  PRMT R191, RZ, 0x7610, R191 ;  /* 0x00007610ffbf7816 */ /* 0x000fe200000000bf */
[--C-:B------:R-:W-:Y:S01]  /*1f30*/  IMAD.WIDE R4, R141, 0x2, R6.reuse ;  /* 0x000000028d047825 */ /* 0x100fe200078e0206 */
[C---:B------:R-:W-:Y:S02]  /*1f40*/  ISETP.GT.AND P2, PT, R104.reuse, 0x6, PT ;  /* 0x000000066800780c */ /* 0x040fe40003f44270 */
[C---:B------:R-:W-:Y:S01]  /*1f50*/  ISETP.GT.AND P3, PT, R104.reuse, 0x7, PT ;  /* 0x000000076800780c */ /* 0x040fe20003f64270 */
[--C-:B------:R-:W-:Y:S01]  /*1f60*/  IMAD.WIDE R2, R143, 0x2, R6.reuse ;  /* 0x000000028f027825 */ /* 0x100fe200078e0206 */
[C---:B------:R-:W-:Y:S01]  /*1f70*/  ISETP.GT.AND P4, PT, R104.reuse, 0x8, PT ;  /* 0x000000086800780c */ /* 0x040fe20003f84270 */
[----:B------:R1:W2:Y:S01]  /*1f80*/  @P0 LDG.E.U16 R179, desc[UR14][R4.64] ;  /* 0x0000000e04b30981 */ /* 0x0002a2000c1e1500 */
[----:B------:R-:W-:Y:S01]  /*1f90*/  ISETP.GT.AND P0, PT, R104, 0x4, PT ;  /* 0x000000046800780c */ /* 0x000fe20003f04270 */
[----:B------:R-:W-:Y:S01]  /*1fa0*/  IMAD.WIDE R12, R145, 0x2, R6 ;  /* 0x00000002910c7825 */ /* 0x000fe200078e0206 */
[----:B------:R-:W-:Y:S01]  /*1fb0*/  PRMT R187, RZ, 0x7610, R187 ;  /* 0x00007610ffbb7816 */ /* 0x000fe200000000bb */
[----:B------:R3:W4:Y:S01]  /*1fc0*/  @P1 LDG.E.U16 R191, desc[UR14][R2.64] ;  /* 0x0000000e02bf1981 */ /* 0x000722000c1e1500 */
[----:B------:R-:W-:Y:S01]  /*1fd0*/  PRMT R189, RZ, 0x7610, R189 ;  /* 0x00007610ffbd7816 */ /* 0x000fe200000000bd */
[----:B------:R-:W-:Y:S01]  /*1fe0*/  IMAD.WIDE R8, R149, 0x2, R6 ;  /* 0x0000000295087825 */ /* 0x000fe200078e0206 */
[----:B------:R-:W-:-:S02]  /*1ff0*/  PRMT R185, RZ, 0x7610, R185 ;  /* 0x00007610ffb97816 */ /* 0x000fc400000000b9 */
[----:B------:R-:W-:Y:S01]  /*2000*/  PRMT R175, RZ, 0x7610, R175 ;  /* 0x00007610ffaf7816 */ /* 0x000fe200000000af */
[----:B-1----:R-:W-:Y:S01]  /*2010*/  IMAD.WIDE R4, R151, 0x2, R6 ;  /* 0x0000000297047825 */ /* 0x002fe200078e0206 */
[C---:B------:R-:W-:Y:S01]  /*2020*/  ISETP.GT.AND P1, PT, R104.reuse, 0x5, PT ;  /* 0x000000056800780c */ /* 0x040fe20003f24270 */
[----:B------:R1:W5:Y:S01]  /*2030*/  @P2 LDG.E.U16 R189, desc[UR14][R8.64] ;  /* 0x0000000e08bd2981 */ /* 0x000362000c1e1500 */
[----:B------:R-:W-:Y:S01]  /*2040*/  PRMT R195, RZ, 0x7610, R195 ;  /* 0x00007610ffc37816 */ /* 0x000fe200000000c3 */
[--C-:B---3--:R-:W-:Y:S01]  /*2050*/  IMAD.WIDE R2, R153, 0x2, R6.reuse ;  /* 0x0000000299027825 */ /* 0x108fe200078e0206 */
[C---:B------:R-:W-:Y:S01]  /*2060*/  ISETP.GT.AND P2, PT, R104.reuse, 0xb, PT ;  /* 0x0000000b6800780c */ /* 0x040fe20003f44270 */
[----:B------:R3:W5:Y:S01]  /*2070*/  @P0 LDG.E.U16 R187, desc[UR14][R12.64] ;  /* 0x0000000e0cbb0981 */ /* 0x000762000c1e1500 */
[C---:B------:R-:W-:Y:S01]  /*2080*/  ISETP.GT.AND P0, PT, R104.reuse, 0x9, PT ;  /* 0x000000096800780c */ /* 0x040fe20003f04270 */
[----:B------:R-:W-:Y:S02]  /*2090*/  IMAD.WIDE R10, R147, 0x2, R6 ;  /* 0x00000002930a7825 */ /* 0x000fe400078e0206 */
[----:B------:R-:W5:Y:S01]  /*20a0*/  @P3 LDG.E.U16 R185, desc[UR14][R4.64] ;  /* 0x0000000e04b93981 */ /* 0x000f62000c1e1500 */
[----:B------:R-:W-:-:S03]  /*20b0*/  ISETP.GT.AND P3, PT, R104, 0xc, PT ;  /* 0x0000000c6800780c */ /* 0x000fc60003f64270 */
[----:B------:R3:W2:Y:S01]  /*20c0*/  @P4 LDG.E.U16 R175, desc[UR14][R2.64] ;  /* 0x0000000e02af4981 */ /* 0x0006a2000c1e1500 */
[C---:B------:R-:W-:Y:S01]  /*20d0*/  ISETP.GT.AND P4, PT, R104.reuse, 0xd, PT ;  /* 0x0000000d6800780c */ /* 0x040fe20003f84270 */
[----:B-1----:R-:W-:Y:S01]  /*20e0*/  IMAD.WIDE R8, R159, 0x2, R6 ;  /* 0x000000029f087825 */ /* 0x002fe200078e0206 */
[----:B------:R-:W-:Y:S01]  /*20f0*/  PRMT R0, RZ, 0x7610, R0 ;  /* 0x00007610ff007816 */ /* 0x000fe20000000000 */
[----:B------:R1:W5:Y:S01]  /*2100*/  @P1 LDG.E.U16 R195, desc[UR14][R10.64] ;  /* 0x0000000e0ac31981 */ /* 0x000362000c1e1500 */
[----:B------:R-:W-:Y:S01]  /*2110*/  PRMT R183, RZ, 0x7610, R183 ;  /* 0x00007610ffb77816 */ /* 0x000fe200000000b7 */
[----:B---3--:R-:W-:Y:S01]  /*2120*/  IMAD.WIDE R12, R163, 0x2, R6 ;  /* 0x00000002a30c7825 */ /* 0x008fe200078e0206 */
[----:B------:R-:W-:Y:S02]  /*2130*/  PRMT R177, RZ, 0x7610, R177 ;  /* 0x00007610ffb17816 */ /* 0x000fe400000000b1 */
[----:B------:R-:W-:Y:S01]  /*2140*/  PRMT R193, RZ, 0x7610, R193 ;  /* 0x00007610ffc17816 */ /* 0x000fe200000000c1 */
[--C-:B------:R-:W-:Y:S01]  /*2150*/  IMAD.WIDE R2, R155, 0x2, R6.reuse ;  /* 0x000000029b027825 */ /* 0x100fe200078e0206 */
[C---:B------:R-:W-:Y:S01]  /*2160*/  ISETP.GT.AND P1, PT, R104.reuse, 0xa, PT ;  /* 0x0000000a6800780c */ /* 0x040fe20003f24270 */
[----:B------:R-:W3:Y:S02]  /*2170*/  @P2 LDG.E.U16 R183, desc[UR14][R8.64] ;  /* 0x0000000e08b72981 */ /* 0x000ee4000c1e1500 */
[----:B-1----:R-:W-:Y:S01]  /*2180*/  IMAD.WIDE R10, R161, 0x2, R6 ;  /* 0x00000002a10a7825 */ /* 0x002fe200078e0206 */
[C---:B------:R-:W-:Y:S01]  /*2190*/  ISETP.GT.AND P2, PT, R104.reuse, 0x10, PT ;  /* 0x000000106800780c */ /* 0x040fe20003f44270 */
[----:B------:R1:W4:Y:S01]  /*21a0*/  @P0 LDG.E.U16 R0, desc[UR14][R2.64] ;  /* 0x0000000e02000981 */ /* 0x000322000c1e1500 */
[----:B------:R-:W-:-:S03]  /*21b0*/  ISETP.GT.AND P0, PT, R104, 0xe, PT ;  /* 0x0000000e6800780c */ /* 0x000fc60003f04270 */
[----:B------:R0:W5:Y:S01]  /*21c0*/  @P3 LDG.E.U16 R177, desc[UR14][R10.64] ;  /* 0x0000000e0ab13981 */ /* 0x000162000c1e1500 */
[----:B------:R-:W-:-:S03]  /*21d0*/  ISETP.GT.AND P3, PT, R104, 0x11, PT ;  /* 0x000000116800780c */ /* 0x000fc60003f64270 */
[----:B------:R0:W5:Y:S01]  /*21e0*/  @P4 LDG.E.U16 R193, desc[UR14][R12.64] ;  /* 0x0000000e0cc14981 */ /* 0x000162000c1e1500 */
[C---:B------:R-:W-:Y:S01]  /*21f0*/  ISETP.GT.AND P4, PT, R104.reuse, 0x12, PT ;  /* 0x000000126800780c */ /* 0x040fe20003f84270 */
[----:B------:R-:W-:Y:S01]  /*2200*/  IMAD.WIDE R4, R157, 0x2, R6 ;  /* 0x000000029d047825 */ /* 0x000fe200078e0206 */
[----:B------:R-:W-:Y:S02]  /*2210*/  PRMT R181, RZ, 0x7610, R181 ;  /* 0x00007610ffb57816 */ /* 0x000fe400000000b5 */
[----:B------:R-:W-:Y:S01]  /*2220*/  PRMT R199, RZ, 0x7610, R199 ;  /* 0x00007610ffc77816 */ /* 0x000fe200000000c7 */
[----:B-1----:R-:W-:Y:S01]  /*2230*/  IMAD.WIDE R2, R165, 0x2, R6 ;  /* 0x00000002a5027825 */ /* 0x002fe200078e0206 */
[----:B------:R-:W-:Y:S02]  /*2240*/  PRMT R203, RZ, 0x7610, R203 ;  /* 0x00007610ffcb7816 */ /* 0x000fe400000000cb */
[----:B------:R1:W3:Y:S01]  /*2250*/  @P1 LDG.E.U16 R181, desc[UR14][R4.64] ;  /* 0x0000000e04b51981 */ /* 0x0002e2000c1e1500 */
[----:B------:R-:W-:Y:S01]  /*2260*/  PRMT R122, RZ, 0x7610, R122 ;  /* 0x00007610ff7a7816 */ /* 0x000fe2000000007a */
[----:B------:R-:W-:Y:S01]  /*2270*/  IMAD.WIDE R8, R169, 0x2, R6 ;  /* 0x00000002a9087825 */ /* 0x000fe200078e0206 */
[----:B------:R-:W-:Y:S01]  /*2280*/  PRMT R201, RZ, 0x7610, R201 ;  /* 0x00007610ffc97816 */ /* 0x000fe200000000c9 */
[----:B------:R1:W5:Y:S01]  /*2290*/  @P0 LDG.E.U16 R199, desc[UR14][R2.64] ;  /* 0x0000000e02c70981 */ /* 0x000362000c1e1500 */
[----:B------:R-:W-:Y:S01]  /*22a0*/  ISETP.GT.AND P1, PT, R104, 0xf, PT ;  /* 0x0000000f6800780c */ /* 0x000fe20003f24270 */
[----:B0-----:R-:W-:-:S04]  /*22b0*/  IMAD.WIDE R10, R171, 0x2, R6 ;  /* 0x00000002ab0a7825 */ /* 0x001fc800078e0206 */
[----:B------:R-:W-:Y:S01]  /*22c0*/  IMAD.WIDE R12, R173, 0x2, R6 ;  /* 0x00000002ad0c7825 */ /* 0x000fe200078e0206 */
[----:B------:R0:W4:Y:S01]  /*22d0*/  @P2 LDG.E.U16 R203, desc[UR14][R8.64] ;  /* 0x0000000e08cb2981 */ /* 0x000122000c1e1500 */
[C---:B------:R-:W-:Y:S02]  /*22e0*/  ISETP.GT.AND P0, PT, R104.reuse, 0x13, PT ;  /* 0x000000136800780c */ /* 0x040fe40003f04270 */
[C---:B------:R-:W-:Y:S01]  /*22f0*/  ISETP.GT.AND P2, PT, R104.reuse, 0x15, PT ;  /* 0x000000156800780c */ /* 0x040fe20003f44270 */
[----:B------:R0:W3:Y:S01]  /*2300*/  @P3 LDG.E.U16 R122, desc[UR14][R10.64] ;  /* 0x0000000e0a7a3981 */ /* 0x0000e2000c1e1500 */
[----:B------:R-:W-:-:S03]  /*2310*/  ISETP.GT.AND P3, PT, R104, 0x16, PT ;  /* 0x000000166800780c */ /* 0x000fc60003f64270 */
[----:B------:R0:W5:Y:S01]  /*2320*/  @P4 LDG.E.U16 R201, desc[UR14][R12.64] ;  /* 0x0000000e0cc94981 */ /* 0x000162000c1e1500 */
[C---:B------:R-:W-:Y:S01]  /*2330*/  ISETP.GT.AND P4, PT, R104.reuse, 0x17, PT ;  /* 0x000000176800780c */ /* 0x040fe20003f84270 */
[----:B-1----:R-:W-:Y:S01]  /*2340*/  IMAD.WIDE R4, R167, 0x2, R6 ;  /* 0x00000002a7047825 */ /* 0x002fe200078e0206 */
[----:B------:R-:W-:Y:S02]  /*2350*/  PRMT R197, RZ, 0x7610, R197 ;  /* 0x00007610ffc57816 */ /* 0x000fe400000000c5 */
[----:B------:R-:W-:Y:S01]  /*2360*/  PRMT R215, RZ, 0x7610, R215 ;  /* 0x00007610ffd77816 */ /* 0x000fe200000000d7 */
[----:B------:R-:W-:Y:S01]  /*2370*/  IMAD.WIDE R2, R133, 0x2, R6 ;  /* 0x0000000285027825 */ /* 0x000fe200078e0206 */
[----:B------:R-:W-:Y:S02]  /*2380*/  PRMT R219, RZ, 0x7610, R219 ;  /* 0x00007610ffdb7816 */ /* 0x000fe400000000db */
[----:B------:R1:W5:Y:S01]  /*2390*/  @P1 LDG.E.U16 R197, desc[UR14][R4.64] ;  /* 0x0000000e04c51981 */ /* 0x000362000c1e1500 */
[----:B------:R-:W-:Y:S01]  /*23a0*/  PRMT R221, RZ, 0x7610, R221 ;  /* 0x00007610ffdd7816 */ /* 0x000fe200000000dd */
[----:B0-----:R-:W-:Y:S01]  /*23b0*/  IMAD.WIDE R8, R129, 0x2, R6 ;  /* 0x0000000281087825 */ /* 0x001fe200078e0206 */
[----:B------:R-:W-:Y:S01]  /*23c0*/  PRMT R223, RZ, 0x7610, R223 ;  /* 0x00007610ffdf7816 */ /* 0x000fe200000000df */
[----:B------:R0:W5:Y:S01]  /*23d0*/  @P0 LDG.E.U16 R215, desc[UR14][R2.64] ;  /* 0x0000000e02d70981 */ /* 0x000162000c1e1500 */
[----:B------:R-:W-:Y:S01]  /*23e0*/  ISETP.GT.AND P1, PT, R104, 0x14, PT ;  /* 0x000000146800780c */ /* 0x000fe20003f24270 */
[----:B------:R-:W-:-:S04]  /*23f0*/  IMAD.WIDE R10, R127, 0x2, R6 ;  /* 0x000000027f0a7825 */ /* 0x000fc800078e0206 */
[----:B------:R-:W-:Y:S01]  /*2400*/  IMAD.WIDE R12, R131, 0x2, R6 ;  /* 0x00000002830c7825 */ /* 0x000fe200078e0206 */
[----:B------:R0:W5:Y:S01]  /*2410*/  @P2 LDG.E.U16 R219, desc[UR14][R8.64] ;  /* 0x0000000e08db2981 */ /* 0x000162000c1e1500 */
[C---:B------:R-:W-:Y:S02]  /*2420*/  ISETP.GT.AND P0, PT, R104.reuse, 0x18, PT ;  /* 0x000000186800780c */ /* 0x040fe40003f04270 */
[C---:B------:R-:W-:Y:S01]  /*2430*/  ISETP.GT.AND P2, PT, R104.reuse, 0x1a, PT ;  /* 0x0000001a6800780c */ /* 0x040fe20003f44270 */
[----:B------:R0:W5:Y:S01]  /*2440*/  @P3 LDG.E.U16 R221, desc[UR14][R10.64] ;  /* 0x0000000e0add3981 */ /* 0x000162000c1e1500 */
[----:B------:R-:W-:-:S03]  /*2450*/  ISETP.GT.AND P3, PT, R104, 0x1b, PT ;  /* 0x0000001b6800780c */ /* 0x000fc60003f64270 */
[----:B------:R0:W5:Y:S01]  /*2460*/  @P4 LDG.E.U16 R223, desc[UR14][R12.64] ;  /* 0x0000000e0cdf4981 */ /* 0x000162000c1e1500 */
[C---:B------:R-:W-:Y:S01]  /*2470*/  ISETP.GT.AND P4, PT, R104.reuse, 0x1c, PT ;  /* 0x0000001c6800780c */ /* 0x040fe20003f84270 */
[----:B-1----:R-:W-:Y:S01]  /*2480*/  IMAD.WIDE R4, R105, 0x2, R6 ;  /* 0x0000000269047825 */ /* 0x002fe200078e0206 */
[----:B------:R-:W-:Y:S02]  /*2490*/  PRMT R217, RZ, 0x7610, R217 ;  /* 0x00007610ffd97816 */ /* 0x000fe400000000d9 */
[----:B------:R-:W-:Y:S01]  /*24a0*/  PRMT R225, RZ, 0x7610, R225 ;  /* 0x00007610ffe17816 */ /* 0x000fe200000000e1 */
[----:B0-----:R-:W-:Y:S01]  /*24b0*/  IMAD.WIDE R2, R123, 0x2, R6 ;  /* 0x000000027b027825 */ /* 0x001fe200078e0206 */
[----:B------:R-:W-:Y:S02]  /*24c0*/  PRMT R227, RZ, 0x7610, R227 ;  /* 0x00007610ffe37816 */ /* 0x000fe400000000e3 */
[----:B------:R0:W5:Y:S01]  /*24d0*/  @P1 LDG.E.U16 R217, desc[UR14][R4.64] ;  /* 0x0000000e04d91981 */ /* 0x000162000c1e1500 */
[----:B------:R-:W-:Y:S01]  /*24e0*/  PRMT R229, RZ, 0x7610, R229 ;  /* 0x00007610ffe57816 */ /* 0x000fe200000000e5 */
[----:B------:R-:W-:Y:S01]  /*24f0*/  IMAD.WIDE R8, R119, 0x2, R6 ;  /* 0x0000000277087825 */ /* 0x000fe200078e0206 */
[----:B------:R-:W-:Y:S01]  /*2500*/  PRMT R231, RZ, 0x7610, R231 ;  /* 0x00007610ffe77816 */ /* 0x000fe200000000e7 */
[----:B------:R-:W3:Y:S01]  /*2510*/  @P0 LDG.E.U16 R225, desc[UR14][R2.64] ;  /* 0x0000000e02e10981 */ /* 0x000ee2000c1e1500 */
[----:B------:R-:W-:Y:S01]  /*2520*/  ISETP.GT.AND P1, PT, R104, 0x19, PT ;  /* 0x000000196800780c */ /* 0x000fe20003f24270 */
[----:B------:R-:W-:-:S04]  /*2530*/  IMAD.WIDE R10, R125, 0x2, R6 ;  /* 0x000000027d0a7825 */ /* 0x000fc800078e0206 */
[--C-:B------:R-:W-:Y:S01]  /*2540*/  IMAD.WIDE R12, R115, 0x2, R6.reuse ;  /* 0x00000002730c7825 */ /* 0x100fe200078e0206 */
[----:B------:R-:W5:Y:S01]  /*2550*/  @P2 LDG.E.U16 R227, desc[UR14][R8.64] ;  /* 0x0000000e08e32981 */ /* 0x000f62000c1e1500 */
[C---:B------:R-:W-:Y:S02]  /*2560*/  ISETP.GT.AND P2, PT, R104.reuse, 0x1, PT ;  /* 0x000000016800780c */ /* 0x040fe40003f44270 */
[C---:B------:R-:W-:Y:S01]  /*2570*/  ISETP.GT.AND P5, PT, R104.reuse, 0x1f, PT ;  /* 0x0000001f6800780c */ /* 0x040fe20003fa4270 */
[----:B------:R1:W5:Y:S01]  /*2580*/  @P3 LDG.E.U16 R229, desc[UR14][R10.64] ;  /* 0x0000000e0ae53981 */ /* 0x000362000c1e1500 */
[C---:B------:R-:W-:Y:S02]  /*2590*/  ISETP.GT.AND P3, PT, R104.reuse, 0x1d, PT ;  /* 0x0000001d6800780c */ /* 0x040fe40003f64270 */
[C---:B------:R-:W-:Y:S01]  /*25a0*/  ISETP.GT.AND P0, PT, R104.reuse, RZ, PT ;  /* 0x000000ff6800720c */ /* 0x040fe20003f04270 */
[----:B------:R-:W5:Y:S01]  /*25b0*/  @P4 LDG.E.U16 R231, desc[UR14][R12.64] ;  /* 0x0000000e0ce74981 */ /* 0x000f62000c1e1500 */
[----:B------:R-:W-:Y:S01]  /*25c0*/  ISETP.GT.AND P4, PT, R104, 0x1e, PT ;  /* 0x0000001e6800780c */ /* 0x000fe20003f84270 */
[----:B0-----:R-:W-:Y:S01]  /*25d0*/  IMAD.WIDE R4, R121, 0x2, R6 ;  /* 0x0000000279047825 */ /* 0x001fe200078e0206 */
[----:B------:R-:W-:-:S02]  /*25e0*/  PRMT R124, RZ, 0x7610, R124 ;  /* 0x00007610ff7c7816 */ /* 0x000fc4000000007c */
[----:B------:R-:W-:Y:S01]  /*25f0*/  PRMT R126, RZ, 0x7610, R126 ;  /* 0x00007610ff7e7816 */ /* 0x000fe2000000007e */
[----:B-1----:R-:W-:Y:S01]  /*2600*/  IMAD.WIDE R10, R239, 0x2, R6 ;  /* 0x00000002ef0a7825 */ /* 0x002fe200078e0206 */
[----:B------:R-:W-:Y:S02]  /*2610*/  PRMT R237, RZ, 0x7610, R237 ;  /* 0x00007610ffed7816 */ /* 0x000fe400000000ed */
[----:B------:R0:W5:Y:S01]  /*2620*/  @P1 LDG.E.U16 R124, desc[UR14][R4.64] ;  /* 0x0000000e047c1981 */ /* 0x000162000c1e1500 */
[----:B------:R-:W-:Y:S01]  /*2630*/  PRMT R235, RZ, 0x7610, R235 ;  /* 0x00007610ffeb7816 */ /* 0x000fe200000000eb */
[----:B------:R-:W-:Y:S01]  /*2640*/  IMAD.WIDE R2, R113, 0x2, R6 ;  /* 0x0000000271027825 */ /* 0x000fe200078e0206 */
[----:B------:R-:W-:Y:S01]  /*2650*/  PRMT R233, RZ, 0x7610, R233 ;  /* 0x00007610ffe97816 */ /* 0x000fe200000000e9 */
[----:B------:R-:W5:Y:S01]  /*2660*/  @P2 LDG.E.U16 R126, desc[UR14][R10.64] ;  /* 0x0000000e0a7e2981 */ /* 0x000f62000c1e1500 */
[----:B------:R-:W-:Y:S01]  /*2670*/  PRMT R239, RZ, 0x7610, R239 ;  /* 0x00007610ffef7816 */ /* 0x000fe200000000ef */
[----:B------:R-:W-:-:S02]  /*2680*/  IMAD.WIDE R8, R117, 0x2, R6 ;  /* 0x0000000275087825 */ /* 0x000fc400078e0206 */
[----:B------:R-:W5:Y:S02]  /*2690*/  @P3 LDG.E.U16 R237, desc[UR14][R2.64] ;  /* 0x0000000e02ed3981 */ /* 0x000f64000c1e1500 */
[----:B0-----:R-:W-:Y:S02]  /*26a0*/  IMAD.WIDE R4, R111, 0x2, R6 ;  /* 0x000000026f047825 */ /* 0x001fe400078e0206 */
[----:B------:R-:W5:Y:S04]  /*26b0*/  @P5 LDG.E.U16 R233, desc[UR14][R8.64] ;  /* 0x0000000e08e95981 */ /* 0x000f68000c1e1500 */
[----:B------:R0:W5:Y:S04]  /*26c0*/  @P4 LDG.E.U16 R235, desc[UR14][R4.64] ;  /* 0x0000000e04eb4981 */ /* 0x000168000c1e1500 */
[----:B------:R-:W5:Y:S01]  /*26d0*/  @P0 LDG.E.U16 R239, desc[UR14][R6.64] ;  /* 0x0000000e06ef0981 */ /* 0x000f62000c1e1500 */
[----:B------:R-:W-:Y:S01]  /*26e0*/  BAR.SYNC.DEFER_BLOCKING 0x0 ;  /* 0x0000000000007b1d */ /* 0x000fe20000010000 */
[----:B------:R-:W-:Y:S01]  /*26f0*/  ISETP.GE.AND P1, PT, R137, R104, PT ;  /* 0x000000688900720c */ /* 0x000fe20003f26270 */
[----:B------:R-:W-:-:S02]  /*2700*/  IMAD.MOV.U32 R12, RZ, RZ, R14 ;  /* 0x000000ffff0c7224 */ /* 0x000fc400078e000e */
[----:B------:R-:W-:Y:S01]  /*2710*/  IMAD.MOV.U32 R13, RZ, RZ, R15 ;  /* 0x000000ffff0d7224 */ /* 0x000fe200078e000f */
[----:B------:R-:W-:Y:S01]  /*2720*/  PRMT R128, RZ, 0x7610, R128 ;  /* 0x00007610ff807816 */ /* 0x000fe20000000080 */
[----:B------:R-:W-:Y:S01]  /*2730*/  IMAD.WIDE R14, R107, 0x2, R12 ;  /* 0x000000026b0e7825 */ /* 0x000fe200078e020c */
[----:B------:R-:W-:-:S03]  /*2740*/  PRMT R241, RZ, 0x7610, R241 ;  /* 0x00007610fff17816 */ /* 0x000fc600000000f1 */
[----:B0-----:R-:W-:Y:S02]  /*2750*/  IMAD.MOV.U32 R4, RZ, RZ, R18 ;  /* 0x000000ffff047224 */ /* 0x001fe400078e0012 */
[----:B------:R-:W-:Y:S02]  /*2760*/  IMAD.MOV.U32 R5, RZ, RZ, R19 ;  /* 0x000000ffff057224 */ /* 0x000fe400078e0013 */
[----:B------:R-:W-:Y:S02]  /*2770*/  IMAD.MOV.U32 R2, RZ, RZ, R16 ;  /* 0x000000ffff027224 */ /* 0x000fe400078e0010 */
[----:B------:R-:W-:Y:S02]  /*2780*/  IMAD.MOV.U32 R3, RZ, RZ, R17 ;  /* 0x000000ffff037224 */ /* 0x000fe400078e0011 */
[----:B------:R-:W-:Y:S02]  /*2790*/  IMAD.MOV.U32 R8, RZ, RZ, R20 ;  /* 0x000000ffff087224 */ /* 0x000fe400078e0014 */
[----:B------:R-:W-:Y:S01]  /*27a0*/  IMAD.MOV.U32 R9, RZ, RZ, R21 ;  /* 0x000000ffff097224 */ /* 0x000fe200078e0015 */
[----:B------:R0:W5:Y:S01]  /*27b0*/  @!P1 LDG.E.U16 R128, desc[UR14][R14.64] ;  /* 0x0000000e0e809981 */ /* 0x000162000c1e1500 */
[----:B------:R-:W-:-:S02]  /*27c0*/  IMAD.MOV.U32 R10, RZ, RZ, R88 ;  /* 0x000000ffff0a7224 */ /* 0x000fc400078e0058 */
[----:B------:R-:W-:Y:S01]  /*27d0*/  IMAD.MOV.U32 R11, RZ, RZ, R89 ;  /* 0x000000ffff0b7224 */ /* 0x000fe200078e0059 */
[----:B------:R-:W-:Y:S01]  /*27e0*/  PRMT R130, RZ, 0x7610, R130 ;  /* 0x00007610ff827816 */ /* 0x000fe20000000082 */
[----:B------:R-:W-:Y:S01]  /*27f0*/  IMAD.WIDE R20, R107, 0x2, R8 ;  /* 0x000000026b147825 */ /* 0x000fe200078e0208 */
[----:B------:R-:W-:-:S03]  /*2800*/  PRMT R243, RZ, 0x7610, R243 ;  /* 0x00007610fff37816 */ /* 0x000fc600000000f3 */
[----:B0-----:R-:W-:Y:S02]  /*2810*/  IMAD.MOV.U32 R14, RZ, RZ, R22 ;  /* 0x000000ffff0e7224 */ /* 0x001fe400078e0016 */
[----:B------:R-:W-:Y:S01]  /*2820*/  IMAD.MOV.U32 R15, RZ, RZ, R23 ;  /* 0x000000ffff0f7224 */ /* 0x000fe200078e0017 */
[----:B------:R-:W-:Y:S01]  /*2830*/  PRMT R132, RZ, 0x7610, R132 ;  /* 0x00007610ff847816 */ /* 0x000fe20000000084 */
[C---:B------:R-:W-:Y:S01]  /*2840*/  IMAD.WIDE R18, R107.reuse, 0x2, R10 ;  /* 0x000000026b127825 */ /* 0x040fe200078e020a */
[----:B------:R-:W-:Y:S01]  /*2850*/  PRMT R245, RZ, 0x7610, R245 ;  /* 0x00007610fff57816 */ /* 0x000fe200000000f5 */
[----:B------:R-:W5:Y:S02]  /*2860*/  @!P1 LDG.E.U16 R243, desc[UR14][R20.64] ;  /* 0x0000000e14f39981 */ /* 0x000f64000c1e1500 */
[C---:B------:R-:W-:Y:S02]  /*2870*/  IMAD.WIDE R16, R107.reuse, 0x2, R14 ;  /* 0x000000026b107825 */ /* 0x040fe400078e020e */
[----:B------:R0:W5:Y:S02]  /*2880*/  @!P1 LDG.E.U16 R130, desc[UR14][R18.64] ;  /* 0x0000000e12829981 */ /* 0x000164000c1e1500 */
[----:B------:R-:W-:-:S02]  /*2890*/  IMAD.WIDE R22, R107, 0x2, R2 ;  /* 0x000000026b167825 */ /* 0x000fc400078e0202 */
[----:B------:R1:W5:Y:S02]  /*28a0*/  @!P1 LDG.E.U16 R241, desc[UR14][R16.64] ;  /* 0x0000000e10f19981 */ /* 0x000364000c1e1500 */
[----:B------:R-:W-:Y:S02]  /*28b0*/  IMAD.WIDE R88, R107, 0x2, R4 ;  /* 0x000000026b587825 */ /* 0x000fe400078e0204 */
[----:B------:R1:W5:Y:S02]  /*28c0*/  @!P1 LDG.E.U16 R132, desc[UR14][R22.64] ;  /* 0x0000000e16849981 */ /* 0x000364000c1e1500 */
[----:B0-----:R-:W-:Y:S02]  /*28d0*/  IMAD.MOV.U32 R18, RZ, RZ, R92 ;  /* 0x000000ffff127224 */ /* 0x001fe400078e005c */
[----:B------:R0:W5:Y:S01]  /*28e0*/  @!P1 LDG.E.U16 R245, desc[UR14][R88.64] ;  /* 0x0000000e58f59981 */ /* 0x000162000c1e1500 */
[----:B------:R-:W-:Y:S02]  /*28f0*/  IMAD.MOV.U32 R19, RZ, RZ, R93 ;  /* 0x000000ffff137224 */ /* 0x000fe400078e005d */
[----:B-1----:R-:W-:-:S02]  /*2900*/  IMAD.MOV.U32 R16, RZ, RZ, R94 ;  /* 0x000000ffff107224 */ /* 0x002fc400078e005e */
[----:B------:R-:W-:Y:S02]  /*2910*/  IMAD.MOV.U32 R17, RZ, RZ, R95 ;  /* 0x000000ffff117224 */ /* 0x000fe400078e005f */
[----:B------:R-:W-:Y:S02]  /*2920*/  IMAD.MOV.U32 R20, RZ, RZ, R90 ;  /* 0x000000ffff147224 */ /* 0x000fe400078e005a */
[----:B------:R-:W-:Y:S02]  /*2930*/  IMAD.MOV.U32 R21, RZ, RZ, R91 ;  /* 0x000000ffff157224 */ /* 0x000fe400078e005b */
[----:B------:R-:W-:Y:S02]  /*2940*/  IMAD.MOV.U32 R22, RZ, RZ, R98 ;  /* 0x000000ffff167224 */ /* 0x000fe400078e0062 */
[----:B------:R-:W-:Y:S02]  /*2950*/  IMAD.MOV.U32 R23, RZ, RZ, R99 ;  /* 0x000000ffff177224 */ /* 0x000fe400078e0063 */
[----:B0-----:R-:W-:-:S02]  /*2960*/  IMAD.MOV.U32 R88, RZ, RZ, R96 ;  /* 0x000000ffff587224 */ /* 0x001fc400078e0060 */
[----:B------:R-:W-:Y:S01]  /*2970*/  IMAD.MOV.U32 R89, RZ, RZ, R97 ;  /* 0x000000ffff597224 */ /* 0x000fe200078e0061 */
[----:B------:R-:W-:Y:S01]  /*2980*/  PRMT R134, RZ, 0x7610, R134 ;  /* 0x00007610ff867816 */ /* 0x000fe20000000086 */
[C---:B------:R-:W-:Y:S01]  /*2990*/  IMAD.WIDE R92, R107.reuse, 0x2, R22 ;  /* 0x000000026b5c7825 */ /* 0x040fe200078e0216 */
[----:B------:R-:W-:Y:S02]  /*29a0*/  PRMT R136, RZ, 0x7610, R136 ;  /* 0x00007610ff887816 */ /* 0x000fe40000000088 */
[----:B------:R-:W-:Y:S01]  /*29b0*/  PRMT R138, RZ, 0x7610, R138 ;  /* 0x00007610ff8a7816 */ /* 0x000fe2000000008a */
[C---:B------:R-:W-:Y:S01]  /*29c0*/  IMAD.WIDE R90, R107.reuse, 0x2, R88 ;  /* 0x000000026b5a7825 */ /* 0x040fe200078e0258 */
[----:B------:R-:W-:Y:S02]  /*29d0*/  PRMT R140, RZ, 0x7610, R140 ;  /* 0x00007610ff8c7816 */ /* 0x000fe4000000008c */
[----:B------:R-:W-:Y:S01]  /*29e0*/  PRMT R144, RZ, 0x7610, R144 ;  /* 0x00007610ff907816 */ /* 0x000fe20000000090 */
[C---:B------:R-:W-:Y:S01]  /*29f0*/  IMAD.WIDE R94, R107.reuse, 0x2, R20 ;  /* 0x000000026b5e7825 */ /* 0x040fe200078e0214 */
[----:B------:R0:W5:Y:S03]  /*2a00*/  @!P1 LDG.E.U16 R134, desc[UR14][R90.64] ;  /* 0x0000000e5a869981 */ /* 0x000166000c1e1500 */
[C---:B------:R-:W-:Y:S01]  /*2a10*/  IMAD.WIDE R96, R107.reuse, 0x2, R18 ;  /* 0x000000026b607825 */ /* 0x040fe200078e0212 */
[----:B------:R1:W5:Y:S03]  /*2a20*/  @!P1 LDG.E.U16 R136, desc[UR14][R92.64] ;  /* 0x0000000e5c889981 */ /* 0x000366000c1e1500 */
[----:B------:R-:W-:Y:S01]  /*2a30*/  IMAD.WIDE R98, R107, 0x2, R16 ;  /* 0x000000026b627825 */ /* 0x000fe200078e0210 */
[----:B------:R1:W5:Y:S03]  /*2a40*/  @!P1 LDG.E.U16 R138, desc[UR14][R94.64] ;  /* 0x0000000e5e8a9981 */ /* 0x000366000c1e1500 */
[----:B0-----:R-:W-:Y:S01]  /*2a50*/  IMAD.MOV.U32 R90, RZ, RZ, R212 ;  /* 0x000000ffff5a7224 */ /* 0x001fe200078e00d4 */
[----:B------:R0:W5:Y:S01]  /*2a60*/  @!P1 LDG.E.U16 R140, desc[UR14][R96.64] ;  /* 0x0000000e608c9981 */ /* 0x000162000c1e1500 */
[----:B------:R-:W-:-:S02]  /*2a70*/  IMAD.MOV.U32 R91, RZ, RZ, R213 ;  /* 0x000000ffff5b7224 */ /* 0x000fc400078e00d5 */
[----:B-1----:R-:W-:Y:S01]  /*2a80*/  IMAD.MOV.U32 R92, RZ, RZ, R208 ;  /* 0x000000ffff5c7224 */ /* 0x002fe200078e00d0 */
[----:B------:R1:W5:Y:S01]  /*2a90*/  @!P1 LDG.E.U16 R144, desc[UR14][R98.64] ;  /* 0x0000000e62909981 */ /* 0x000362000c1e1500 */
[----:B------:R-:W-:Y:S02]  /*2aa0*/  IMAD.MOV.U32 R93, RZ, RZ, R209 ;  /* 0x000000ffff5d7224 */ /* 0x000fe400078e00d1 */
[----:B------:R-:W-:Y:S02]  /*2ab0*/  IMAD.MOV.U32 R94, RZ, RZ, R210 ;  /* 0x000000ffff5e7224 */ /* 0x000fe400078e00d2 */
[----:B------:R-:W-:Y:S02]  /*2ac0*/  IMAD.MOV.U32 R95, RZ, RZ, R211 ;  /* 0x000000ffff5f7224 */ /* 0x000fe400078e00d3 */
[----:B0-----:R-:W-:Y:S02]  /*2ad0*/  IMAD.MOV.U32 R96, RZ, RZ, R204 ;  /* 0x000000ffff607224 */ /* 0x001fe400078e00cc */
[----:B------:R-:W-:-:S02]  /*2ae0*/  IMAD.MOV.U32 R97, RZ, RZ, R205 ;  /* 0x000000ffff617224 */ /* 0x000fc400078e00cd */
[----:B-1----:R-:W-:Y:S02]  /*2af0*/  IMAD.MOV.U32 R98, RZ, RZ, R206 ;  /* 0x000000ffff627224 */ /* 0x002fe400078e00ce */
        /* <DEDUP_REMOVED lines=9> */
[----:B------:R-:W5:Y:S03]  /*2b90*/  @!P1 LDG.E.U16 R247, desc[UR14][R204.64] ;  /* 0x0000000eccf79981 */ /* 0x000f66000c1e1500 */
[C---:B------:R-:W-:Y:S01]  /*2ba0*/  IMAD.WIDE R210, R107.reuse, 0x2, R94 ;  /* 0x000000026bd27825 */ /* 0x040fe200078e025e */
[----:B------:R-:W5:Y:S03]  /*2bb0*/  @!P1 LDG.E.U16 R249, desc[UR14][R206.64] ;  /* 0x0000000ecef99981 */ /* 0x000f66000c1e1500 */
[----:B------:R-:W-:Y:S01]  /*2bc0*/  IMAD.WIDE R212, R107, 0x2, R92 ;  /* 0x000000026bd47825 */ /* 0x000fe200078e025c */
[----:B------:R-:W5:Y:S04]  /*2bd0*/  @!P1 LDG.E.U16 R251, desc[UR14][R208.64] ;  /* 0x0000000ed0fb9981 */ /* 0x000f68000c1e1500 */
[----:B------:R-:W5:Y:S04]  /*2be0*/  @!P1 LDG.E.U16 R142, desc[UR14][R210.64] ;  /* 0x0000000ed28e9981 */ /* 0x000f68000c1e1500 */
[----:B------:R-:W5:Y:S04]  /*2bf0*/  @!P1 LDG.E.U16 R146, desc[UR14][R212.64] ;  /* 0x0000000ed4929981 */ /* 0x000f68000c1e1500 */
[----:B--2---:R-:W-:Y:S04]  /*2c00*/  STS.U16 [R102+UR12+0x400], R175 ;  /* 0x000400af66007988 */ /* 0x004fe8000800040c */
[----:B----4-:R-:W-:Y:S04]  /*2c10*/  STS.U16 [R102+UR12+0x800], R203 ;  /* 0x000800cb66007988 */ /* 0x010fe8000800040c */
[----:B---3--:R-:W-:Y:S04]  /*2c20*/  STS.U16 [R102+UR12+0xc00], R225 ;  /* 0x000c00e166007988 */ /* 0x008fe8000800040c */
[----:B-----5:R-:W-:Y:S04]  /*2c30*/  STS.U16 [R102+UR12], R239 ;  /* 0x000000ef66007988 */ /* 0x020fe8000800040c */
[----:B------:R-:W-:Y:S04]  /*2c40*/  STS.U16 [R139+UR12+0x80], R126 ;  /* 0x0000807e8b007988 */ /* 0x000fe8000800040c */
[----:B------:R-:W-:Y:S04]  /*2c50*/  STS.U16 [R139+UR12+0x480], R0 ;  /* 0x000480008b007988 */ /* 0x000fe8000800040c */
[----:B------:R0:W-:Y:S04]  /*2c60*/  STS.U16 [R139+UR12+0x880], R122 ;  /* 0x0008807a8b007988 */ /* 0x0001e8000800040c */
        /* <DEDUP_REMOVED lines=40> */
[----:B------:R1:W-:Y:S01]  /*2ef0*/  STS.U16 [R108+UR12+0x2f00], R146 ;  /* 0x002f00926c007988 */ /* 0x0003e2000800040c */
[----:B------:R2:W-:Y:S06]  /*2f00*/  MEMBAR.ALL.CTA ;  /* 0x0000000000007992 */ /* 0x0005ec0000008000 */
[----:B--2---:R-:W2:Y:S02]  /*2f10*/  FENCE.VIEW.ASYNC.S ;  /* 0x00000000000073c6 */ /* 0x004ea40000000000 */
[----:B--2---:R-:W-:Y:S06]  /*2f20*/  BAR.SYNC.DEFER_BLOCKING 0x0 ;  /* 0x0000000000007b1d */ /* 0x004fec0000010000 */
[----:B------:R-:W-:Y:S01]  /*2f30*/  UMOV UR4, UR13 ;  /* 0x0000000d00047c82 */ /* 0x000fe20008000000 */
[----:B------:R-:W-:Y:S01]  /*2f40*/  UMOV UR5, 0x40000040 ;  /* 0x4000004000057882 */ /* 0x000fe20000000000 */
[----:B------:R-:W-:-:S06]  /*2f50*/  WARPGROUP.ARRIVE ;  /* 0x00000000000079c5 */ /* 0x000fcc0000000000 */
[----:B------:R-:W-:Y:S01]  /*2f60*/  HGMMA.64x64x16.F32 R56, gdesc[UR4].tnspA, R56 ;  /* 0x20e00000043879f0 */ /* 0x000fe20008700838 */
[----:B------:R-:W-:Y:S01]  /*2f70*/  UMOV UR18, UR6 ;  /* 0x0000000600127c82 */ /* 0x000fe20008000000 */
[----:B------:R-:W-:Y:S02]  /*2f80*/  UMOV UR19, UR7 ;  /* 0x0000000700137c82 */ /* 0x000fe40008000000 */
[----:B------:R-:W-:Y:S04]  /*2f90*/  HGMMA.64x64x16.F32 R56, gdesc[UR8].tnspA, R56 ;  /* 0x20e00000083879f0 */ /* 0x000fe80008700838 */
[----:B------:R-:W-:Y:S01]  /*2fa0*/  HGMMA.64x64x16.F32 R24, gdesc[UR16].tnspA, R24 ;  /* 0x20e00000101879f0 */ /* 0x000fe20008700818 */
[----:B------:R-:W-:Y:S01]  /*2fb0*/  UMOV UR22, UR10 ;  /* 0x0000000a00167c82 */ /* 0x000fe20008000000 */
[----:B------:R-:W-:Y:S01]  /*2fc0*/  UMOV UR23, UR11 ;  /* 0x0000000b00177c82 */ /* 0x000fe20008000000 */
[----:B------:R-:W-:-:S05]  /*2fd0*/  VIADD R106, R106, 0xffffffff ;  /* 0xffffffff6a6a7836 */ /* 0x000fca0000000000 */
[----:B------:R-:W-:Y:S01]  /*2fe0*/  ISETP.NE.U32.AND P0, PT, R106, RZ, PT ;  /* 0x000000ff6a00720c */ /* 0x000fe20003f05070 */
[----:B------:R-:W-:Y:S01]  /*2ff0*/  HGMMA.64x64x16.F32 R24, gdesc[UR20].tnspA, R24, gsb0 ;  /* 0x20e00000141879f0 */ /* 0x000fe20008000818 */
[----:B------:R-:W-:-:S04]  /*3000*/  IMAD.WIDE R22, R135, 0x2, R22 ;  /* 0x0000000287167825 */ /* 0x000fc800078e0216 */
        /* <DEDUP_REMOVED lines=8> */
[----:B------:R-:W-:Y:S02]  /*3090*/  IMAD.MOV.U32 R98, RZ, RZ, R22 ;  /* 0x000000ffff627224 */ /* 0x000fe400078e0016 */
[----:B------:R-:W-:Y:S02]  /*30a0*/  IMAD.MOV.U32 R99, RZ, RZ, R23 ;  /* 0x000000ffff637224 */ /* 0x000fe400078e0017 */
[----:B------:R-:W-:-:S04]  /*30b0*/  IMAD.WIDE R92, R135, 0x2, R18 ;  /* 0x00000002875c7825 */ /* 0x000fc800078e0212 */
[----:B------:R-:W-:Y:S02]  /*30c0*/  IMAD.MOV.U32 R94, RZ, RZ, R16 ;  /* 0x000000ffff5e7224 */ /* 0x000fe400078e0010 */
[----:B------:R-:W-:Y:S02]  /*30d0*/  IMAD.MOV.U32 R95, RZ, RZ, R17 ;  /* 0x000000ffff5f7224 */ /* 0x000fe400078e0011 */
[----:B------:R-:W-:Y:S02]  /*30e0*/  IMAD.MOV.U32 R90, RZ, RZ, R20 ;  /* 0x000000ffff5a7224 */ /* 0x000fe400078e0014 */
[----:B------:R-:W-:Y:S02]  /*30f0*/  IMAD.MOV.U32 R91, RZ, RZ, R21 ;  /* 0x000000ffff5b7224 */ /* 0x000fe400078e0015 */
[----:B------:R-:W-:-:S04]  /*3100*/  IMAD.WIDE R96, R135, 0x2, R88 ;  /* 0x0000000287607825 */ /* 0x000fc800078e0258 */
[----:B------:R-:W-:-:S04]  /*3110*/  IMAD.WIDE R22, R135, 0x2, R14 ;  /* 0x0000000287167825 */ /* 0x000fc800078e020e */
[----:B------:R-:W-:-:S04]  /*3120*/  IMAD.WIDE R18, R135, 0x2, R4 ;  /* 0x0000000287127825 */ /* 0x000fc800078e0204 */
[----:B------:R-:W-:-:S04]  /*3130*/  IMAD.WIDE R16, R135, 0x2, R2 ;  /* 0x0000000287107825 */ /* 0x000fc800078e0202 */
[----:B------:R-:W-:-:S04]  /*3140*/  IMAD.WIDE R20, R135, 0x2, R8 ;  /* 0x0000000287147825 */ /* 0x000fc800078e0208 */
[----:B------:R-:W-:Y:S01]  /*3150*/  IMAD.WIDE R88, R135, 0x2, R10 ;  /* 0x0000000287587825 */ /* 0x000fe200078e020a */
[----:B------:R-:W-:-:S03]  /*3160*/  WARPGROUP.DEPBAR.LE gsb0, 0x0 ;  /* 0x00008000000079c5 */ /* 0x000fc60000010000 */
[----:B------:R-:W-:-:S04]  /*3170*/  IMAD.WIDE R14, R135, 0x2, R12 ;  /* 0x00000002870e7825 */ /* 0x000fc800078e020c */
[----:B0-----:R-:W-:Y:S02]  /*3180*/  IMAD.MOV.U32 R122, RZ, RZ, R6 ;  /* 0x000000ffff7a7224 */ /* 0x001fe400078e0006 */
[----:B------:R-:W-:Y:S02]  /*3190*/  IMAD.MOV.U32 R175, RZ, RZ, R7 ;  /* 0x000000ffffaf7224 */ /* 0x000fe400078e0007 */
[----:B------:R-:W-:Y:S01]  /*31a0*/  VIADD R104, R104, 0xffffffe0 ;  /* 0xffffffe068687836 */ /* 0x000fe20000000000 */
[----:B-1----:R-:W-:Y:S06]  /*31b0*/  @P0 BRA `(.L_x_1) ;  /* 0xffffffec00400947 */ /* 0x002fec000383ffff */
[----:B------:R-:W-:Y:S02]  /*31c0*/  F2FP.F16.F32.PACK_AB R55, R55, R54 ;  /* 0x000000363737723e */ /* 0x000fe400000000ff */
[----:B------:R-:W-:Y:S02]  /*31d0*/  F2FP.F16.F32.PACK_AB R51, R51, R50 ;  /* 0x000000323333723e */ /* 0x000fe400000000ff */
[----:B------:R-:W-:Y:S02]  /*31e0*/  F2FP.F16.F32.PACK_AB R47, R47, R46 ;  /* 0x0000002e2f2f723e */ /* 0x000fe400000000ff */
[----:B------:R-:W-:Y:S02]  /*31f0*/  F2FP.F16.F32.PACK_AB R43, R43, R42 ;  /* 0x0000002a2b2b723e */ /* 0x000fe400000000ff */
[----:B------:R-:W-:Y:S02]  /*3200*/  F2FP.F16.F32.PACK_AB R39, R39, R38 ;  /* 0x000000262727723e */ /* 0x000fe400000000ff */
[----:B------:R-:W-:-:S02]  /*3210*/  F2FP.F16.F32.PACK_AB R35, R35, R34 ;  /* 0x000000222323723e */ /* 0x000fc400000000ff */
        /* <DEDUP_REMOVED lines=25> */
[----:B------:R-:W-:-:S07]  /*33b0*/  F2FP.F16.F32.PACK_AB R4, R57, R56 ;  /* 0x000000383904723e */ /* 0x000fce00000000ff */
.L_x_0:
[----:B------:R-:W0:Y:S01]  /*33c0*/  S2R R8, SR_TID.X ;  /* 0x0000000000087919 */ /* 0x000e220000002100 */
[----:B------:R-:W-:Y:S01]  /*33d0*/  ULDC.64 UR6, c[0x0][0x228] ;  /* 0x00008a0000067ab9 */ /* 0x000fe20000000a00 */
[C---:B------:R-:W-:Y:S01]  /*33e0*/  VIADD R9, R100.reuse, 0x2 ;  /* 0x0000000264097836 */ /* 0x040fe20000000000 */
[----:B------:R-:W-:Y:S01]  /*33f0*/  BAR.SYNC.DEFER_BLOCKING 0x0 ;  /* 0x0000000000007b1d */ /* 0x000fe20000010000 */
[----:B------:R-:W-:Y:S01]  /*3400*/  ISETP.GE.AND P0, PT, R101, UR6, PT ;  /* 0x0000000665007c0c */ /* 0x000fe2000bf06270 */
[----:B------:R-:W-:-:S03]  /*3410*/  VIADD R10, R100, 0x1 ;  /* 0x00000001640a7836 */ /* 0x000fc60000000000 */
[----:B------:R-:W-:Y:S01]  /*3420*/  ISETP.LT.AND P1, PT, R9, UR7, !P0 ;  /* 0x0000000709007c0c */ /* 0x000fe2000c721270 */
[----:B------:R-:W-:Y:S01]  /*3430*/  VIADD R9, R100, 0x3 ;  /* 0x0000000364097836 */ /* 0x000fe20000000000 */
[----:B------:R-:W-:Y:S01]  /*3440*/  ISETP.LT.AND P2, PT, R10, UR7, !P0 ;  /* 0x000000070a007c0c */ /* 0x000fe2000c741270 */
[----:B------:R-:W-:Y:S01]  /*3450*/  ULDC UR4, c[0x0][0x244] ;  /* 0x0000910000047ab9 */ /* 0x000fe20000000800 */
[----:B------:R-:W-:Y:S02]  /*3460*/  ULDC UR6, c[0x0][0x248] ;  /* 0x0000920000067ab9 */ /* 0x000fe40000000800 */
[----:B------:R-:W-:Y:S01]  /*3470*/  ISETP.LT.AND P5, PT, R9, UR7, !P0 ;  /* 0x0000000709007c0c */ /* 0x000fe2000c7a1270 */
[C---:B0-----:R-:W-:Y:S02]  /*3480*/  IMAD.SHL.U32 R2, R8.reuse, 0x40, RZ ;  /* 0x0000004008027824 */ /* 0x041fe400078e00ff */
[----:B------:R-:W-:-:S03]  /*3490*/  IMAD.SHL.U32 R0, R8, 0x10, RZ ;  /* 0x0000001008007824 */ /* 0x000fc600078e00ff */
[----:B------:R-:W-:Y:S01]  /*34a0*/  LOP3.LUT R3, R2, 0x400, RZ, 0xc0, !PT ;  /* 0x0000040002037812 */ /* 0x000fe200078ec0ff */
[----:B------:R-:W-:Y:S01]  /*34b0*/  IMAD.SHL.U32 R2, R8, 0x8, RZ ;  /* 0x0000000808027824 */ /* 0x000fe200078e00ff */
[----:B------:R-:W-:Y:S02]  /*34c0*/  LOP3.LUT R0, R0, 0xf0, RZ, 0xc0, !PT ;  /* 0x000000f000007812 */ /* 0x000fe400078ec0ff */
[----:B------:R-:W-:Y:S02]  /*34d0*/  LOP3.LUT R8, R8, 0x7f, RZ, 0xc0, !PT ;  /* 0x0000007f08087812 */ /* 0x000fe400078ec0ff */
[----:B------:R-:W-:Y:S01]  /*34e0*/  IADD3 R3, R3, UR12, R0 ;  /* 0x0000000c03037c10 */ /* 0x000fe2000fffe000 */
[----:B------:R-:W-:Y:S01]  /*34f0*/  VIADD R0, R100, 0x4 ;  /* 0x0000000464007836 */ /* 0x000fe20000000000 */
[----:B------:R-:W-:-:S04]  /*3500*/  LOP3.LUT R2, R2, 0x300, RZ, 0xc0, !PT ;  /* 0x0000030002027812 */ /* 0x000fc800078ec0ff */
[----:B------:R-:W-:Y:S01]  /*3510*/  ISETP.LT.AND P4, PT, R0, UR7, !P0 ;  /* 0x0000000700007c0c */ /* 0x000fe2000c781270 */
[----:B------:R-:W-:Y:S01]  /*3520*/  IMAD.IADD R56, R2, 0x1, R3 ;  /* 0x0000000102387824 */ /* 0x000fe200078e0203 */
[----:B------:R-:W-:Y:S01]  /*3530*/  LEA R3, R8, UR12, 0x4 ;  /* 0x0000000c08037c11 */ /* 0x000fe2000f8e20ff */
[----:B------:R-:W-:Y:S01]  /*3540*/  IMAD R2, R101, UR4, RZ ;  /* 0x0000000465027c24 */ /* 0x000fe2000f8e02ff */
[----:B------:R-:W-:Y:S02]  /*3550*/  ULDC.64 UR4, c[0x0][0x220] ;  /* 0x0000880000047ab9 */ /* 0x000fe40000000a00 */
[----:B------:R0:W-:Y:S01]  /*3560*/  STSM.16.M88.4 [R56], R4 ;  /* 0x0000000438007844 */ /* 0x0001e20000000200 */
[----:B------:R-:W-:Y:S01]  /*3570*/  BAR.SYNC.DEFER_BLOCKING 0x0 ;  /* 0x0000000000007b1d */ /* 0x000fe20000010000 */
[----:B------:R-:W-:-:S04]  /*3580*/  LEA R0, P3, R2, UR4, 0x1 ;  /* 0x0000000402007c11 */ /* 0x000fc8000f8608ff */
[----:B------:R-:W-:Y:S02]  /*3590*/  LEA.HI.X.SX32 R2, R2, UR5, 0x1, P3 ;  /* 0x0000000502027c11 */ /* 0x000fe400098f0eff */
[C---:B------:R-:W-:Y:S01]  /*35a0*/  ISETP.LT.AND P3, PT, R100.reuse, UR7, !P0 ;  /* 0x0000000764007c0c */ /* 0x040fe2000c761270 */
[----:B0-----:R-:W-:Y:S01]  /*35b0*/  IMAD R5, R100, UR6, RZ ;  /* 0x0000000664057c24 */ /* 0x001fe2000f8e02ff */
[----:B------:R-:W0:Y:S01]  /*35c0*/  LDS.128 R60, [R3] ;  /* 0x00000000033c7984 */ /* 0x000e220000000c00 */
[----:B------:R-:W-:Y:S06]  /*35d0*/  BAR.SYNC.DEFER_BLOCKING 0x0 ;  /* 0x0000000000007b1d */ /* 0x000fec0000010000 */
[----:B------:R1:W-:Y:S02]  /*35e0*/  STSM.16.M88.4 [R56], R28 ;  /* 0x0000001c38007844 */ /* 0x0003e40000000200 */
[----:B------:R-:W-:Y:S01]  /*35f0*/  BAR.SYNC.DEFER_BLOCKING 0x0 ;  /* 0x0000000000007b1d */ /* 0x000fe20000010000 */
[C---:B-1----:R-:W-:Y:S01]  /*3600*/  LEA R28, P6, R5.reuse, R0, 0x1 ;  /* 0x00000000051c7211 */ /* 0x042fe200078c08ff */
[----:B------:R-:W-:-:S03]  /*3610*/  VIADD R31, R5, UR6 ;  /* 0x00000006051f7c36 */ /* 0x000fc60008000000 */
[----:B------:R-:W-:Y:S02]  /*3620*/  LEA.HI.X.SX32 R29, R5, R2, 0x1, P6 ;  /* 0x00000002051d7211 */ /* 0x000fe400030f0eff */
[----:B------:R-:W-:Y:S01]  /*3630*/  LEA R30, P6, R31, R0, 0x1 ;  /* 0x000000001f1e7211 */ /* 0x000fe200078c08ff */
[----:B------:R-:W1:Y:S01]  /*3640*/  LDS.128 R24, [R3] ;  /* 0x0000000003187984 */ /* 0x000e620000000c00 */
[----:B------:R-:W-:Y:S06]  /*3650*/  BAR.SYNC.DEFER_BLOCKING 0x0 ;  /* 0x0000000000007b1d */ /* 0x000fec0000010000 */
[----:B------:R2:W-:Y:S02]  /*3660*/  STSM.16.M88.4 [R56], R32 ;  /* 0x0000002038007844 */ /* 0x0005e40000000200 */
[----:B------:R-:W-:Y:S01]  /*3670*/  BAR.SYNC.DEFER_BLOCKING 0x0 ;  /* 0x0000000000007b1d */ /* 0x000fe20000010000 */
[----:B--2---:R-:W-:-:S02]  /*3680*/  VIADD R32, R100, 0x5 ;  /* 0x0000000564207836 */ /* 0x004fc40000000000 */
[C---:B------:R-:W-:Y:S01]  /*3690*/  VIADD R33, R31.reuse, UR6 ;  /* 0x000000061f217c36 */ /* 0x040fe20008000000 */
[----:B------:R-:W-:Y:S01]  /*36a0*/  LEA.HI.X.SX32 R31, R31, R2, 0x1, P6 ;  /* 0x000000021f1f7211 */ /* 0x000fe200030f0eff */
[----:B------:R-:W-:Y:S02]  /*36b0*/  VIADD R34, R100, 0x6 ;  /* 0x0000000664227836 */ /* 0x000fe40000000000 */
[----:B------:R-:W-:Y:S01]  /*36c0*/  VIADD R35, R33, UR6 ;  /* 0x0000000621237c36 */ /* 0x000fe20008000000 */
[----:B------:R-:W2:Y:S01]  /*36d0*/  LDS.128 R20, [R3] ;  /* 0x0000000003147984 */ /* 0x000ea20000000c00 */
[----:B------:R-:W-:Y:S06]  /*36e0*/  BAR.SYNC.DEFER_BLOCKING 0x0 ;  /* 0x0000000000007b1d */ /* 0x000fec0000010000 */
[----:B------:R0:W-:Y:S02]  /*36f0*/  STSM.16.M88.4 [R56], R36 ;  /* 0x0000002438007844 */ /* 0x0001e40000000200 */
[----:B------:R-:W-:Y:S01]  /*3700*/  BAR.SYNC.DEFER_BLOCKING 0x0 ;  /* 0x0000000000007b1d */ /* 0x000fe20000010000 */
[----:B0-----:R-:W-:Y:S01]  /*3710*/  PRMT R36, R60, 0x7632, R36 ;  /* 0x000076323c247816 */ /* 0x001fe20000000024 */
[----:B------:R-:W-:Y:S01]  /*3720*/  VIADD R37, R35, UR6 ;  /* 0x0000000623257c36 */ /* 0x000fe20008000000 */
[----:B------:R-:W-:-:S02]  /*3730*/  PRMT R38, R61, 0x7632, R38 ;  /* 0x000076323d267816 */ /* 0x000fc40000000026 */
[----:B------:R-:W-:Y:S01]  /*3740*/  PRMT R39, R62, 0x7632, R39 ;  /* 0x000076323e277816 */ /* 0x000fe20000000027 */
[----:B------:R-:W0:Y:S02]  /*3750*/  LDS.128 R16, [R3] ;  /* 0x0000000003107984 */ /* 0x000e240000000c00 */
[----:B------:R-:W-:Y:S06]  /*3760*/  BAR.SYNC.DEFER_BLOCKING 0x0 ;  /* 0x0000000000007b1d */ /* 0x000fec0000010000 */
[----:B------:R-:W-:Y:S02]  /*3770*/  STSM.16.M88.4 [R56], R40 ;  /* 0x0000002838007844 */ /* 0x000fe40000000200 */
[----:B------:R-:W-:Y:S06]  /*3780*/  BAR.SYNC.DEFER_BLOCKING 0x0 ;  /* 0x0000000000007b1d */ /* 0x000fec0000010000 */
[----:B------:R-:W3:Y:S02]  /*3790*/  LDS.128 R12, [R3] ;  /* 0x00000000030c7984 */ /* 0x000ee40000000c00 */
[----:B------:R-:W-:Y:S06]  /*37a0*/  BAR.SYNC.DEFER_BLOCKING 0x0 ;  /* 0x0000000000007b1d */ /* 0x000fec0000010000 */
[----:B------:R-:W-:Y:S02]  /*37b0*/  STSM.16.M88.4 [R56], R44 ;  /* 0x0000002c38007844 */ /* 0x000fe40000000200 */
[----:B------:R-:W-:Y:S06]  /*37c0*/  BAR.SYNC.DEFER_BLOCKING 0x0 ;  /* 0x0000000000007b1d */ /* 0x000fec0000010000 */
[----:B------:R-:W4:Y:S02]  /*37d0*/  LDS.128 R8, [R3] ;  /* 0x0000000003087984 */ /* 0x000f240000000c00 */
[----:B------:R-:W-:Y:S06]  /*37e0*/  BAR.SYNC.DEFER_BLOCKING 0x0 ;  /* 0x0000000000007b1d */ /* 0x000fec0000010000 */
[----:B------:R-:W-:Y:S02]  /*37f0*/  STSM.16.M88.4 [R56], R48 ;  /* 0x0000003038007844 */ /* 0x000fe40000000200 */
[----:B------:R-:W-:Y:S06]  /*3800*/  BAR.SYNC.DEFER_BLOCKING 0x0 ;  /* 0x0000000000007b1d */ /* 0x000fec0000010000 */
[----:B------:R-:W5:Y:S02]  /*3810*/  LDS.128 R4, [R3] ;  /* 0x0000000003047984 */ /* 0x000f640000000c00 */
[----:B------:R-:W-:Y:S06]  /*3820*/  BAR.SYNC.DEFER_BLOCKING 0x0 ;  /* 0x0000000000007b1d */ /* 0x000fec0000010000 */
[----:B------:R-:W-:Y:S02]  /*3830*/  STSM.16.M88.4 [R56], R52 ;  /* 0x0000003438007844 */ /* 0x000fe40000000200 */
[----:B------:R-:W-:Y:S06]  /*3840*/  BAR.SYNC.DEFER_BLOCKING 0x0 ;  /* 0x0000000000007b1d */ /* 0x000fec0000010000 */
[----:B------:R1:W-:Y:S01]  /*3850*/  @P3 STG.E.U16 desc[UR14][R28.64], R60 ;  /* 0x0000003c1c003986 */ /* 0x0003e2000c10150e */
[----:B------:R-:W-:-:S02]  /*3860*/  ISETP.LT.AND P3, PT, R32, UR7, !P0 ;  /* 0x0000000720007c0c */ /* 0x000fc4000c761270 */
[C---:B------:R-:W-:Y:S01]  /*3870*/  LEA R32, P6, R33.reuse, R0, 0x1 ;  /* 0x0000000021207211 */ /* 0x040fe200078c08ff */
[----:B------:R2:W-:Y:S01]  /*3880*/  @P2 STG.E.U16 desc[UR14][R30.64], R36 ;  /* 0x000000241e002986 */ /* 0x0005e2000c10150e */
[----:B------:R-:W-:Y:S02]  /*3890*/  ISETP.LT.AND P2, PT, R34, UR7, !P0 ;  /* 0x0000000722007c0c */ /* 0x000fe4000c741270 */
[----:B------:R-:W-:Y:S01]  /*38a0*/  LEA.HI.X.SX32 R33, R33, R2, 0x1, P6 ;  /* 0x0000000221217211 */ /* 0x000fe200030f0eff */
[----:B-1----:R-:W-:Y:S01]  /*38b0*/  VIADD R29, R100, 0x7 ;  /* 0x00000007641d7836 */ /* 0x002fe20000000000 */
[----:B------:R-:W-:-:S03]  /*38c0*/  LEA R28, P6, R35, R0, 0x1 ;  /* 0x00000000231c7211 */ /* 0x000fc600078c08ff */
[----:B------:R1:W-:Y:S01]  /*38d0*/  @P1 STG.E.U16 desc[UR14][R32.64], R61 ;  /* 0x0000003d20001986 */ /* 0x0003e2000c10150e */
[C---:B--2---:R-:W-:Y:S01]  /*38e0*/  VIADD R30, R100.reuse, 0x8 ;  /* 0x00000008641e7836 */ /* 0x044fe20000000000 */
[----:B------:R-:W-:Y:S01]  /*38f0*/  ISETP.LT.AND P1, PT, R29, UR7, !P0 ;  /* 0x000000071d007c0c */ /* 0x000fe2000c721270 */
[----:B------:R-:W-:Y:S01]  /*3900*/  VIADD R31, R37, UR6 ;  /* 0x00000006251f7c36 */ /* 0x000fe20008000000 */
[----:B------:R-:W-:Y:S01]  /*3910*/  LEA.HI.X.SX32 R29, R35, R2, 0x1, P6 ;  /* 0x00000002231d7211 */ /* 0x000fe200030f0eff */
[----:B------:R-:W-:Y:S01]  /*3920*/  VIADD R36, R100, 0xa ;  /* 0x0000000a64247836 */ /* 0x000fe20000000000 */
[----:B------:R-:W-:-:S03]  /*3930*/  LEA R34, P6, R37, R0, 0x1 ;  /* 0x0000000025227211 */ /* 0x000fc600078c08ff */
[----:B------:R2:W-:Y:S01]  /*3940*/  @P5 STG.E.U16 desc[UR14][R28.64], R38 ;  /* 0x000000261c005986 */ /* 0x0005e2000c10150e */
[----:B------:R-:W-:Y:S01]  /*3950*/  LEA.HI.X.SX32 R35, R37, R2, 0x1, P6 ;  /* 0x0000000225237211 */ /* 0x000fe200030f0eff */
[----:B-1----:R-:W-:Y:S01]  /*3960*/  VIADD R32, R100, 0x9 ;  /* 0x0000000964207836 */ /* 0x002fe20000000000 */
[----:B------:R-:W-:Y:S01]  /*3970*/  ISETP.LT.AND P5, PT, R30, UR7, !P0 ;  /* 0x000000071e007c0c */ /* 0x000fe2000c7a1270 */
[C---:B------:R-:W-:Y:S01]  /*3980*/  VIADD R33, R31.reuse, UR6 ;  /* 0x000000061f217c36 */ /* 0x040fe20008000000 */
[----:B------:R-:W-:Y:S01]  /*3990*/  LEA R30, P6, R31, R0, 0x1 ;  /* 0x000000001f1e7211 */ /* 0x000fe200078c08ff */
[----:B------:R1:W-:Y:S01]  /*39a0*/  @P4 STG.E.U16 desc[UR14][R34.64], R62 ;  /* 0x0000003e22004986 */ /* 0x0003e2000c10150e */
[----:B------:R-:W-:Y:S01]  /*39b0*/  ISETP.LT.AND P4, PT, R32, UR7, !P0 ;  /* 0x0000000720007c0c */ /* 0x000fe2000c781270 */
[----:B------:R-:W-:Y:S01]  /*39c0*/  VIADD R37, R33, UR6 ;  /* 0x0000000621257c36 */ /* 0x000fe20008000000 */
[----:B------:R-:W-:Y:S02]  /*39d0*/  LEA.HI.X.SX32 R31, R31, R2, 0x1, P6 ;  /* 0x000000021f1f7211 */ /* 0x000fe400030f0eff */
[C---:B------:R-:W-:Y:S01]  /*39e0*/  LEA R32, P6, R33.reuse, R0, 0x1 ;  /* 0x0000000021207211 */ /* 0x040fe200078c08ff */
[----:B--2---:R-:W-:Y:S01]  /*39f0*/  VIADD R29, R100, 0xb ;  /* 0x0000000b641d7836 */ /* 0x004fe20000000000 */
[----:B------:R-:W-:Y:S01]  /*3a00*/  PRMT R38, R24, 0x7632, R38 ;  /* 0x0000763218267816 */ /* 0x000fe20000000026 */
[----:B------:R2:W-:Y:S01]  /*3a10*/  @P3 STG.E.U16 desc[UR14][R30.64], R39 ;  /* 0x000000271e003986 */ /* 0x0005e2000c10150e */
[----:B------:R-:W-:-:S02]  /*3a20*/  LEA.HI.X.SX32 R33, R33, R2, 0x1, P6 ;  /* 0x0000000221217211 */ /* 0x000fc400030f0eff */
[C---:B------:R-:W-:Y:S01]  /*3a30*/  LEA R28, P6, R37.reuse, R0, 0x1 ;  /* 0x00000000251c7211 */ /* 0x040fe200078c08ff */
[----:B-1----:R-:W-:Y:S01]  /*3a40*/  VIADD R35, R37, UR6 ;  /* 0x0000000625237c36 */ /* 0x002fe20008000000 */
[----:B------:R-:W-:Y:S01]  /*3a50*/  ISETP.LT.AND P3, PT, R36, UR7, !P0 ;  /* 0x0000000724007c0c */ /* 0x000fe2000c761270 */
[----:B------:R1:W-:Y:S01]  /*3a60*/  @P2 STG.E.U16 desc[UR14][R32.64], R63 ;  /* 0x0000003f20002986 */ /* 0x0003e2000c10150e */
[----:B------:R-:W-:Y:S01]  /*3a70*/  ISETP.LT.AND P2, PT, R29, UR7, !P0 ;  /* 0x000000071d007c0c */ /* 0x000fe2000c741270 */
[C---:B------:R-:W-:Y:S01]  /*3a80*/  VIADD R36, R100.reuse, 0xe ;  /* 0x0000000e64247836 */ /* 0x040fe20000000000 */
[----:B------:R-:W-:Y:S02]  /*3a90*/  LEA.HI.X.SX32 R29, R37, R2, 0x1, P6 ;  /* 0x00000002251d7211 */ /* 0x000fe400030f0eff */
[----:B------:R-:W-:Y:S01]  /*3aa0*/  PRMT R37, R63, 0x7632, R37 ;  /* 0x000076323f257816 */ /* 0x000fe20000000025 */
[----:B--2---:R-:W-:Y:S01]  /*3ab0*/  VIADD R30, R100, 0xc ;  /* 0x0000000c641e7836 */ /* 0x004fe20000000000 */
[C---:B------:R-:W-:Y:S01]  /*3ac0*/  LEA R34, P6, R35.reuse, R0, 0x1 ;  /* 0x0000000023227211 */ /* 0x040fe200078c08ff */
[----:B------:R-:W-:-:S02]  /*3ad0*/  VIADD R31, R35, UR6 ;  /* 0x00000006231f7c36 */ /* 0x000fc40008000000 */
[----:B------:R2:W-:Y:S01]  /*3ae0*/  @P1 STG.E.U16 desc[UR14][R28.64], R37 ;  /* 0x000000251c001986 */ /* 0x0005e2000c10150e */
[----:B------:R-:W-:Y:S01]  /*3af0*/  LEA.HI.X.SX32 R35, R35, R2, 0x1, P6 ;  /* 0x0000000223237211 */ /* 0x000fe200030f0eff */
[----:B-1----:R-:W-:Y:S01]  /*3b00*/  VIADD R32, R100, 0xd ;  /* 0x0000000d64207836 */ /* 0x002fe20000000000 */
[----:B------:R-:W-:Y:S01]  /*3b10*/  ISETP.LT.AND P1, PT, R30, UR7, !P0 ;  /* 0x000000071e007c0c */ /* 0x000fe2000c721270 */
[C---:B------:R-:W-:Y:S01]  /*3b20*/  VIADD R33, R31.reuse, UR6 ;  /* 0x000000061f217c36 */ /* 0x040fe20008000000 */
[C---:B------:R-:W-:Y:S01]  /*3b30*/  LEA R30, P6, R31.reuse, R0, 0x1 ;  /* 0x000000001f1e7211 */ /* 0x040fe200078c08ff */
[----:B------:R1:W-:Y:S01]  /*3b40*/  @P5 STG.E.U16 desc[UR14][R34.64], R24 ;  /* 0x0000001822005986 */ /* 0x0003e2000c10150e */
[----:B------:R-:W-:Y:S02]  /*3b50*/  ISETP.LT.AND P5, PT, R32, UR7, !P0 ;  /* 0x0000000720007c0c */ /* 0x000fe4000c7a1270 */
[----:B------:R-:W-:Y:S02]  /*3b60*/  LEA.HI.X.SX32 R31, R31, R2, 0x1, P6 ;  /* 0x000000021f1f7211 */ /* 0x000fe400030f0eff */
[C---:B------:R-:W-:Y:S01]  /*3b70*/  LEA R32, P6, R33.reuse, R0, 0x1 ;  /* 0x0000000021207211 */ /* 0x040fe200078c08ff */
[----:B--2---:R-:W-:-:S02]  /*3b80*/  VIADD R29, R33, UR6 ;  /* 0x00000006211d7c36 */ /* 0x004fc40008000000 */
[----:B------:R2:W-:Y:S01]  /*3b90*/  @P4 STG.E.U16 desc[UR14][R30.64], R38 ;  /* 0x000000261e004986 */ /* 0x0005e2000c10150e */
[----:B------:R-:W-:Y:S02]  /*3ba0*/  LEA.HI.X.SX32 R33, R33, R2, 0x1, P6 ;  /* 0x0000000221217211 */ /* 0x000fe400030f0eff */
[C---:B------:R-:W-:Y:S01]  /*3bb0*/  LEA R28, P6, R29.reuse, R0, 0x1 ;  /* 0x000000001d1c7211 */ /* 0x040fe200078c08ff */
[----:B-1----:R-:W-:Y:S01]  /*3bc0*/  VIADD R24, R100, 0xf ;  /* 0x0000000f64187836 */ /* 0x002fe20000000000 */
[----:B------:R-:W-:Y:S01]  /*3bd0*/  ISETP.LT.AND P4, PT, R36, UR7, !P0 ;  /* 0x0000000724007c0c */ /* 0x000fe2000c781270 */
[C---:B------:R-:W-:Y:S01]  /*3be0*/  VIADD R35, R29.reuse, UR6 ;  /* 0x000000061d237c36 */ /* 0x040fe20008000000 */
[----:B------:R1:W-:Y:S01]  /*3bf0*/  @P3 STG.E.U16 desc[UR14][R32.64], R25 ;  /* 0x0000001920003986 */ /* 0x0003e2000c10150e */
[----:B------:R-:W-:Y:S02]  /*3c00*/  LEA.HI.X.SX32 R29, R29, R2, 0x1, P6 ;  /* 0x000000021d1d7211 */ /* 0x000fe400030f0eff */
[----:B------:R-:W-:Y:S01]  /*3c10*/  ISETP.LT.AND P3, PT, R24, UR7, !P0 ;  /* 0x0000000718007c0c */ /* 0x000fe2000c761270 */
[----:B------:R-:W-:Y:S01]  /*3c20*/  VIADD R24, R100, 0x10 ;  /* 0x0000001064187836 */ /* 0x000fe20000000000 */
[C---:B------:R-:W-:Y:S01]  /*3c30*/  LEA R34, P6, R35.reuse, R0, 0x1 ;  /* 0x0000000023227211 */ /* 0x040fe200078c08ff */
[----:B--2---:R-:W-:-:S03]  /*3c40*/  VIADD R31, R35, UR6 ;  /* 0x00000006231f7c36 */ /* 0x004fc60008000000 */
[----:B------:R-:W-:Y:S02]  /*3c50*/  LEA.HI.X.SX32 R35, R35, R2, 0x1, P6 ;  /* 0x0000000223237211 */ /* 0x000fe400030f0eff */
[----:B------:R-:W-:Y:S01]  /*3c60*/  LEA R30, P6, R31, R0, 0x1 ;  /* 0x000000001f1e7211 */ /* 0x000fe200078c08ff */
[----:B-1----:R-:W-:Y:S01]  /*3c70*/  VIADD R32, R100, 0x12 ;  /* 0x0000001264207836 */ /* 0x002fe20000000000 */
[----:B------:R-:W-:Y:S01]  /*3c80*/  PRMT R33, R25, 0x7632, R33 ;  /* 0x0000763219217816 */ /* 0x000fe20000000021 */
[C---:B------:R-:W-:Y:S01]  /*3c90*/  VIADD R25, R31.reuse, UR6 ;  /* 0x000000061f197c36 */ /* 0x040fe20008000000 */
[----:B------:R-:W-:-:S03]  /*3ca0*/  LEA.HI.X.SX32 R31, R31, R2, 0x1, P6 ;  /* 0x000000021f1f7211 */ /* 0x000fc600030f0eff */
[----:B------:R1:W-:Y:S01]  /*3cb0*/  @P2 STG.E.U16 desc[UR14][R28.64], R33 ;  /* 0x000000211c002986 */ /* 0x0003e2000c10150e */
[----:B------:R-:W-:Y:S01]  /*3cc0*/  ISETP.LT.AND P2, PT, R24, UR7, !P0 ;  /* 0x0000000718007c0c */ /* 0x000fe2000c741270 */
[----:B------:R-:W-:Y:S02]  /*3cd0*/  VIADD R24, R100, 0x11 ;  /* 0x0000001164187836 */ /* 0x000fe40000000000 */
[----:B------:R2:W-:Y:S03]  /*3ce0*/  @P1 STG.E.U16 desc[UR14][R34.64], R26 ;  /* 0x0000001a22001986 */ /* 0x0005e6000c10150e */
[----:B------:R-:W-:Y:S02]  /*3cf0*/  ISETP.LT.AND P1, PT, R24, UR7, !P0 ;  /* 0x0000000718007c0c */ /* 0x000fe4000c721270 */
[C---:B------:R-:W-:Y:S01]  /*3d00*/  LEA R24, P6, R25.reuse, R0, 0x1 ;  /* 0x0000000019187211 */ /* 0x040fe200078c08ff */
[----:B-1----:R-:W-:-:S03]  /*3d10*/  VIADD R29, R25, UR6 ;  /* 0x00000006191d7c36 */ /* 0x002fc60008000000 */
[----:B------:R-:W-:Y:S02]  /*3d20*/  LEA.HI.X.SX32 R25, R25, R2, 0x1, P6 ;  /* 0x0000000219197211 */ /* 0x000fe400030f0eff */
[----:B--2---:R-:W-:Y:S01]  /*3d30*/  PRMT R35, R26, 0x7632, R35 ;  /* 0x000076321a237816 */ /* 0x004fe20000000023 */
[C---:B------:R-:W-:Y:S01]  /*3d40*/  VIADD R33, R29.reuse, UR6 ;  /* 0x000000061d217c36 */ /* 0x040fe20008000000 */
[----:B------:R-:W-:Y:S01]  /*3d50*/  LEA R28, P6, R29, R0, 0x1 ;  /* 0x000000001d1c7211 */ /* 0x000fe200078c08ff */
[----:B------:R-:W-:Y:S01]  /*3d60*/  VIADD R26, R100, 0x13 ;  /* 0x00000013641a7836 */ /* 0x000fe20000000000 */
[----:B------:R-:W-:Y:S01]  /*3d70*/  PRMT R34, R27, 0x7632, R34 ;  /* 0x000076321b227816 */ /* 0x000fe20000000022 */
[----:B------:R1:W-:Y:S01]  /*3d80*/  @P5 STG.E.U16 desc[UR14][R30.64], R35 ;  /* 0x000000231e005986 */ /* 0x0003e2000c10150e */
[----:B------:R-:W-:Y:S02]  /*3d90*/  ISETP.LT.AND P5, PT, R32, UR7, !P0 ;  /* 0x0000000720007c0c */ /* 0x000fe4000c7a1270 */
[----:B------:R-:W-:Y:S01]  /*3da0*/  LEA.HI.X.SX32 R29, R29, R2, 0x1, P6 ;  /* 0x000000021d1d7211 */ /* 0x000fe200030f0eff */
[----:B------:R2:W-:Y:S01]  /*3db0*/  @P4 STG.E.U16 desc[UR14][R24.64], R27 ;  /* 0x0000001b18004986 */ /* 0x0005e2000c10150e */
[----:B------:R-:W-:-:S02]  /*3dc0*/  LEA R32, P6, R33, R0, 0x1 ;  /* 0x0000000021207211 */ /* 0x000fc400078c08ff */
[----:B------:R-:W-:Y:S01]  /*3dd0*/  ISETP.LT.AND P4, PT, R26, UR7, !P0 ;  /* 0x000000071a007c0c */ /* 0x000fe2000c781270 */
[----:B------:R-:W-:Y:S01]  /*3de0*/  VIADD R26, R100, 0x14 ;  /* 0x00000014641a7836 */ /* 0x000fe20000000000 */
[----:B------:R0:W-:Y:S01]  /*3df0*/  @P3 STG.E.U16 desc[UR14][R28.64], R34 ;  /* 0x000000221c003986 */ /* 0x0001e2000c10150e */
[C---:B-1----:R-:W-:Y:S01]  /*3e00*/  VIADD R31, R33.reuse, UR6 ;  /* 0x00000006211f7c36 */ /* 0x042fe20008000000 */
[----:B------:R-:W-:Y:S02]  /*3e10*/  LEA.HI.X.SX32 R33, R33, R2, 0x1, P6 ;  /* 0x0000000221217211 */ /* 0x000fe400030f0eff */
[----:B------:R-:W-:Y:S01]  /*3e20*/  ISETP.LT.AND P3, PT, R26, UR7, !P0 ;  /* 0x000000071a007c0c */ /* 0x000fe2000c761270 */
[C---:B--2---:R-:W-:Y:S01]  /*3e30*/  VIADD R24, R100.reuse, 0x15 ;  /* 0x0000001564187836 */ /* 0x044fe20000000000 */
[C---:B------:R-:W-:Y:S01]  /*3e40*/  LEA R30, P6, R31.reuse, R0, 0x1 ;  /* 0x000000001f1e7211 */ /* 0x040fe200078c08ff */
[C---:B------:R-:W-:Y:S01]  /*3e50*/  VIADD R25, R31.reuse, UR6 ;  /* 0x000000061f197c36 */ /* 0x040fe20008000000 */
[----:B------:R1:W-:Y:S01]  /*3e60*/  @P2 STG.E.U16 desc[UR14][R32.64], R20 ;  /* 0x0000001420002986 */ /* 0x0003e2000c10150e */
[----:B------:R-:W-:Y:S01]  /*3e70*/  VIADD R26, R100, 0x16 ;  /* 0x00000016641a7836 */ /* 0x000fe20000000000 */
[----:B------:R-:W-:Y:S01]  /*3e80*/  LEA.HI.X.SX32 R31, R31, R2, 0x1, P6 ;  /* 0x000000021f1f7211 */ /* 0x000fe200030f0eff */
[----:B------:R-:W-:Y:S01]  /*3e90*/  VIADD R27, R25, UR6 ;  /* 0x00000006191b7c36 */ /* 0x000fe20008000000 */
[----:B------:R-:W-:-:S02]  /*3ea0*/  ISETP.LT.AND P2, PT, R24, UR7, !P0 ;  /* 0x0000000718007c0c */ /* 0x000fc4000c741270 */
[----:B------:R-:W-:Y:S01]  /*3eb0*/  LEA R24, P6, R25, R0, 0x1 ;  /* 0x0000000019187211 */ /* 0x000fe200078c08ff */
[----:B0-----:R-:W-:-:S03]  /*3ec0*/  VIADD R29, R27, UR6 ;  /* 0x000000061b1d7c36 */ /* 0x001fc60008000000 */
[----:B------:R-:W-:Y:S02]  /*3ed0*/  LEA.HI.X.SX32 R25, R25, R2, 0x1, P6 ;  /* 0x0000000219197211 */ /* 0x000fe400030f0eff */
[----:B-1----:R-:W-:Y:S01]  /*3ee0*/  PRMT R33, R20, 0x7632, R33 ;  /* 0x0000763214217816 */ /* 0x002fe20000000021 */
[----:B------:R-:W-:-:S04]  /*3ef0*/  VIADD R20, R100, 0x17 ;  /* 0x0000001764147836 */ /* 0x000fc80000000000 */
[----:B------:R0:W-:Y:S01]  /*3f00*/  @P1 STG.E.U16 desc[UR14][R30.64], R33 ;  /* 0x000000211e001986 */ /* 0x0001e2000c10150e */
[----:B------:R-:W-:Y:S02]  /*3f10*/  ISETP.LT.AND P1, PT, R26, UR7, !P0 ;  /* 0x000000071a007c0c */ /* 0x000fe4000c721270 */
[C---:B------:R-:W-:Y:S01]  /*3f20*/  LEA R26, P6, R27.reuse, R0, 0x1 ;  /* 0x000000001b1a7211 */ /* 0x040fe200078c08ff */
[----:B------:R1:W-:Y:S01]  /*3f30*/  @P5 STG.E.U16 desc[UR14][R24.64], R21 ;  /* 0x0000001518005986 */ /* 0x0003e2000c10150e */
[----:B------:R-:W-:Y:S01]  /*3f40*/  ISETP.LT.AND P5, PT, R20, UR7, !P0 ;  /* 0x0000000714007c0c */ /* 0x000fe2000c7a1270 */
[----:B------:R-:W-:Y:S01]  /*3f50*/  VIADD R20, R100, 0x18 ;  /* 0x0000001864147836 */ /* 0x000fe20000000000 */
[----:B------:R-:W-:Y:S02]  /*3f60*/  LEA.HI.X.SX32 R27, R27, R2, 0x1, P6 ;  /* 0x000000021b1b7211 */ /* 0x000fe400030f0eff */
[C---:B------:R-:W-:Y:S01]  /*3f70*/  LEA R28, P6, R29.reuse, R0, 0x1 ;  /* 0x000000001d1c7211 */ /* 0x040fe200078c08ff */
[----:B0-----:R-:W-:-:S03]  /*3f80*/  VIADD R31, R29, UR6 ;  /* 0x000000061d1f7c36 */ /* 0x001fc60008000000 */
[----:B------:R-:W-:Y:S02]  /*3f90*/  LEA.HI.X.SX32 R29, R29, R2, 0x1, P6 ;  /* 0x000000021d1d7211 */ /* 0x000fe400030f0eff */
[----:B-1----:R-:W-:Y:S01]  /*3fa0*/  PRMT R25, R21, 0x7632, R25 ;  /* 0x0000763215197816 */ /* 0x002fe20000000019 */
[C---:B------:R-:W-:Y:S01]  /*3fb0*/  VIADD R21, R31.reuse, UR6 ;  /* 0x000000061f157c36 */ /* 0x040fe20008000000 */
[C---:B------:R-:W-:Y:S01]  /*3fc0*/  LEA R30, P6, R31.reuse, R0, 0x1 ;  /* 0x000000001f1e7211 */ /* 0x040fe200078c08ff */
[----:B------:R-:W-:Y:S02]  /*3fd0*/  VIADD R24, R100, 0x1a ;  /* 0x0000001a64187836 */ /* 0x000fe40000000000 */
[----:B------:R0:W-:Y:S01]  /*3fe0*/  @P4 STG.E.U16 desc[UR14][R26.64], R25 ;  /* 0x000000191a004986 */ /* 0x0001e2000c10150e */
[----:B------:R-:W-:Y:S01]  /*3ff0*/  ISETP.LT.AND P4, PT, R20, UR7, !P0 ;  /* 0x0000000714007c0c */ /* 0x000fe2000c781270 */
[----:B------:R-:W-:Y:S01]  /*4000*/  VIADD R20, R100, 0x19 ;  /* 0x0000001964147836 */ /* 0x000fe20000000000 */
[----:B------:R-:W-:Y:S01]  /*4010*/  LEA.HI.X.SX32 R31, R31, R2, 0x1, P6 ;  /* 0x000000021f1f7211 */ /* 0x000fe200030f0eff */
[----:B------:R1:W-:Y:S03]  /*4020*/  @P3 STG.E.U16 desc[UR14][R28.64], R22 ;  /* 0x000000161c003986 */ /* 0x0003e6000c10150e */
[----:B------:R-:W-:-:S02]  /*4030*/  ISETP.LT.AND P3, PT, R20, UR7, !P0 ;  /* 0x0000000714007c0c */ /* 0x000fc4000c761270 */
[C---:B------:R-:W-:Y:S01]  /*4040*/  LEA R20, P6, R21.reuse, R0, 0x1 ;  /* 0x0000000015147211 */ /* 0x040fe200078c08ff */
[----:B0-----:R-:W-:-:S03]  /*4050*/  VIADD R25, R21, UR6 ;  /* 0x0000000615197c36 */ /* 0x001fc60008000000 */
[----:B------:R-:W-:Y:S02]  /*4060*/  LEA.HI.X.SX32 R21, R21, R2, 0x1, P6 ;  /* 0x0000000215157211 */ /* 0x000fe400030f0eff */
[----:B-1----:R-:W-:Y:S01]  /*4070*/  PRMT R29, R22, 0x7632, R29 ;  /* 0x00007632161d7816 */ /* 0x002fe2000000001d */
[C---:B------:R-:W-:Y:S02]  /*4080*/  VIADD R27, R25.reuse, UR6 ;  /* 0x00000006191b7c36 */ /* 0x040fe40008000000 */
[----:B------:R-:W-:Y:S02]  /*4090*/  VIADD R22, R100, 0x1b ;  /* 0x0000001b64167836 */ /* 0x000fe40000000000 */
[----:B------:R0:W-:Y:S01]  /*40a0*/  @P2 STG.E.U16 desc[UR14][R30.64], R29 ;  /* 0x0000001d1e002986 */ /* 0x0001e2000c10150e */
[----:B------:R-:W-:Y:S02]  /*40b0*/  ISETP.LT.AND P2, PT, R24, UR7, !P0 ;  /* 0x0000000718007c0c */ /* 0x000fe4000c741270 */
[C---:B------:R-:W-:Y:S01]  /*40c0*/  LEA R24, P6, R25.reuse, R0, 0x1 ;  /* 0x0000000019187211 */ /* 0x040fe200078c08ff */
[----:B------:R1:W-:Y:S01]  /*40d0*/  @P1 STG.E.U16 desc[UR14][R20.64], R23 ;  /* 0x0000001714001986 */ /* 0x0003e2000c10150e */
[----:B------:R-:W-:Y:S01]  /*40e0*/  ISETP.LT.AND P1, PT, R22, UR7, !P0 ;  /* 0x0000000716007c0c */ /* 0x000fe2000c721270 */
[----:B------:R-:W-:Y:S01]  /*40f0*/  VIADD R22, R100, 0x1c ;  /* 0x0000001c64167836 */ /* 0x000fe20000000000 */
[----:B------:R-:W-:-:S02]  /*4100*/  LEA.HI.X.SX32 R25, R25, R2, 0x1, P6 ;  /* 0x0000000219197211 */ /* 0x000fc400030f0eff */
[C---:B------:R-:W-:Y:S01]  /*4110*/  LEA R26, P6, R27.reuse, R0, 0x1 ;  /* 0x000000001b1a7211 */ /* 0x040fe200078c08ff */
[----:B0-----:R-:W-:Y:S01]  /*4120*/  VIADD R29, R27, UR6 ;  /* 0x000000061b1d7c36 */ /* 0x001fe20008000000 */
[----:B------:R-:W-:Y:S02]  /*4130*/  PRMT R30, R23, 0x7632, R30 ;  /* 0x00007632171e7816 */ /* 0x000fe4000000001e */
[----:B------:R-:W-:Y:S01]  /*4140*/  LEA.HI.X.SX32 R27, R27, R2, 0x1, P6 ;  /* 0x000000021b1b7211 */ /* 0x000fe200030f0eff */
[----:B-1----:R-:W-:Y:S01]  /*4150*/  VIADD R20, R100, 0x1d ;  /* 0x0000001d64147836 */ /* 0x002fe20000000000 */
[C---:B------:R-:W-:Y:S01]  /*4160*/  LEA R28, P6, R29.reuse, R0, 0x1 ;  /* 0x000000001d1c7211 */ /* 0x040fe200078c08ff */
[C---:B------:R-:W-:Y:S01]  /*4170*/  VIADD R21, R29.reuse, UR6 ;  /* 0x000000061d157c36 */ /* 0x040fe20008000000 */
[----:B------:R0:W-:Y:S01]  /*4180*/  @P5 STG.E.U16 desc[UR14][R24.64], R30 ;  /* 0x0000001e18005986 */ /* 0x0001e2000c10150e */
[----:B------:R-:W-:Y:S01]  /*4190*/  ISETP.LT.AND P5, PT, R22, UR7, !P0 ;  /* 0x0000000716007c0c */ /* 0x000fe2000c7a1270 */
[----:B------:R-:W-:Y:S01]  /*41a0*/  VIADD R22, R100, 0x1e ;  /* 0x0000001e64167836 */ /* 0x000fe20000000000 */
[----:B------:R-:W-:Y:S01]  /*41b0*/  LEA.HI.X.SX32 R29, R29, R2, 0x1, P6 ;  /* 0x000000021d1d7211 */ /* 0x000fe200030f0eff */
[----:B------:R1:W-:Y:S01]  /*41c0*/  @P4 STG.E.U16 desc[UR14][R26.64], R16 ;  /* 0x000000101a004986 */ /* 0x0003e2000c10150e */
[----:B------:R-:W-:Y:S01]  /*41d0*/  ISETP.LT.AND P4, PT, R20, UR7, !P0 ;  /* 0x0000000714007c0c */ /* 0x000fe2000c781270 */
[C---:B------:R-:W-:Y:S01]  /*41e0*/  VIADD R23, R21.reuse, UR6 ;  /* 0x0000000615177c36 */ /* 0x040fe20008000000 */
[----:B------:R-:W-:-:S04]  /*41f0*/  LEA R20, P6, R21, R0, 0x1 ;  /* 0x0000000015147211 */ /* 0x000fc800078c08ff */
[----:B------:R-:W-:Y:S01]  /*4200*/  LEA.HI.X.SX32 R21, R21, R2, 0x1, P6 ;  /* 0x0000000215157211 */ /* 0x000fe200030f0eff */
[----:B0-----:R-:W-:Y:S01]  /*4210*/  VIADD R25, R23, UR6 ;  /* 0x0000000617197c36 */ /* 0x001fe20008000000 */
        /* <DEDUP_REMOVED lines=46> */
[----:B---3--:R1:W-:Y:S01]  /*4500*/  @P1 STG.E.U16 desc[UR14][R22.64], R12 ;  /* 0x0000000c16001986 */ /* 0x0083e2000c10150e */
        /* <DEDUP_REMOVED lines=51> */
[----:B----4-:R1:W-:Y:S01]  /*4840*/  @P3 STG.E.U16 desc[UR14][R18.64], R8 ;  /* 0x0000000812003986 */ /* 0x0103e2000c10150e */
        /* <DEDUP_REMOVED lines=13> */
[----:B------:R-:W-:Y:S01]  /*4920*/  LEA.HI.X.SX32 R15, R15, R2, 0x1, P6 ;  /* 0x000000020f0f7211 */ /* 0x000fe200030f0eff */
[----:B------:R2:W3:Y:S01]  /*4930*/  LDS.128 R20, [R3] ;  /* 0x0000000003147984 */ /* 0x0004e20000000c00 */
        /* <DEDUP_REMOVED lines=9> */
[C---:B------:R-:W-:Y:S01]  /*49d0*/  VIADD R8, R100.reuse, 0x31 ;  /* 0x0000003164087836 */ /* 0x040fe20000000000 */
[----:B------:R-:W-:Y:S01]  /*49e0*/  LEA.HI.X.SX32 R19, R19, R2, 0x1, P6 ;  /* 0x0000000213137211 */ /* 0x000fe200030f0eff */
[----:B------:R1:W-:Y:S01]  /*49f0*/  @P4 STG.E.U16 desc[UR14][R16.64], R10 ;  /* 0x0000000a10004986 */ /* 0x0003e2000c10150e */
[----:B--2---:R-:W-:-:S02]  /*4a00*/  VIADD R3, R100, 0x3a ;  /* 0x0000003a64037836 */ /* 0x004fc40000000000 */
[----:B------:R-:W-:Y:S02]  /*4a10*/  ISETP.LT.AND P4, PT, R8, UR7, !P0 ;  /* 0x0000000708007c0c */ /* 0x000fe4000c781270 */
        /* <DEDUP_REMOVED lines=17> */
[C---:B-1----:R-:W-:Y:S01]  /*4b30*/  VIADD R11, R17.reuse, UR6 ;  /* 0x00000006110b7c36 */ /* 0x042fe20008000000 */
[C---:B------:R-:W-:Y:S01]  /*4b40*/  LEA R16, P6, R17.reuse, R0, 0x1 ;  /* 0x0000000011107211 */ /* 0x040fe200078c08ff */
[----:B------:R-:W-:Y:S01]  /*4b50*/  VIADD R9, R100, 0x35 ;  /* 0x0000003564097836 */ /* 0x000fe20000000000 */
[----:B------:R0:W-:Y:S01]  /*4b60*/  @P1 STG.E.U16 desc[UR14][R12.64], R18 ;  /* 0x000000120c001986 */ /* 0x0001e2000c10150e */
[----:B------:R-:W-:Y:S01]  /*4b70*/  ISETP.LT.AND P1, PT, R10, UR7, !P0 ;  /* 0x000000070a007c0c */ /* 0x000fe2000c721270 */
[----:B------:R-:W-:Y:S01]  /*4b80*/  VIADD R10, R100, 0x36 ;  /* 0x00000036640a7836 */ /* 0x000fe20000000000 */
[----:B------:R-:W-:Y:S01]  /*4b90*/  LEA.HI.X.SX32 R17, R17, R2, 0x1, P6 ;  /* 0x0000000211117211 */ /* 0x000fe200030f0eff */
[----:B-----5:R1:W-:Y:S01]  /*4ba0*/  @P5 STG.E.U16 desc[UR14][R14.64], R4 ;  /* 0x000000040e005986 */ /* 0x0203e2000c10150e */
[----:B------:R-:W-:-:S02]  /*4bb0*/  LEA R8, P6, R11, R0, 0x1 ;  /* 0x000000000b087211 */ /* 0x000fc400078c08ff */
[----:B------:R-:W-:Y:S02]  /*4bc0*/  ISETP.LT.AND P5, PT, R9, UR7, !P0 ;  /* 0x0000000709007c0c */ /* 0x000fe4000c7a1270 */
[C---:B------:R-:W-:Y:S01]  /*4bd0*/  LEA.HI.X.SX32 R9, R11.reuse, R2, 0x1, P6 ;  /* 0x000000020b097211 */ /* 0x040fe200030f0eff */
[----:B------:R-:W-:-:S04]  /*4be0*/  VIADD R11, R11, UR6 ;  /* 0x000000060b0b7c36 */ /* 0x000fc80008000000 */
[----:B0-----:R-:W-:Y:S01]  /*4bf0*/  VIADD R13, R11, UR6 ;  /* 0x000000060b0d7c36 */ /* 0x001fe20008000000 */
[----:B-1----:R-:W-:Y:S01]  /*4c00*/  PRMT R15, R4, 0x7632, R15 ;  /* 0x00007632040f7816 */ /* 0x002fe2000000000f */
[----:B------:R-:W-:Y:S01]  /*4c10*/  VIADD R4, R100, 0x37 ;  /* 0x0000003764047836 */ /* 0x000fe20000000000 */
[----:B------:R-:W-:-:S03]  /*4c20*/  PRMT R14, R5, 0x7632, R14 ;  /* 0x00007632050e7816 */ /* 0x000fc6000000000e */
        /* <DEDUP_REMOVED lines=9> */
[----:B------:R-:W-:Y:S01]  /*4cc0*/  LEA.HI.X.SX32 R13, R13, R2, 0x1, P6 ;  /* 0x000000020d0d7211 */ /* 0x000fe200030f0eff */
[----:B------:R0:W-:Y:S01]  /*4cd0*/  @P2 STG.E.U16 desc[UR14][R10.64], R14 ;  /* 0x0000000e0a002986 */ /* 0x0001e2000c10150e */
[----:B------:R-:W-:Y:S01]  /*4ce0*/  ISETP.LT.AND P2, PT, R4, UR7, !P0 ;  /* 0x0000000704007c0c */ /* 0x000fe2000c741270 */
[----:B-1----:R-:W-:Y:S01]  /*4cf0*/  VIADD R5, R100, 0x39 ;  /* 0x0000003964057836 */ /* 0x002fe20000000000 */
[C---:B------:R-:W-:Y:S01]  /*4d00*/  LEA R4, P6, R15.reuse, R0, 0x1 ;  /* 0x000000000f047211 */ /* 0x040fe200078c08ff */
[----:B------:R-:W-:Y:S01]  /*4d10*/  VIADD R9, R15, UR6 ;  /* 0x000000060f097c36 */ /* 0x000fe20008000000 */
[----:B------:R1:W-:Y:S02]  /*4d20*/  @P1 STG.E.U16 desc[UR14][R12.64], R6 ;  /* 0x000000060c001986 */ /* 0x0003e4000c10150e */
[----:B------:R-:W-:Y:S02]  /*4d30*/  ISETP.LT.AND P1, PT, R5, UR7, !P0 ;  /* 0x0000000705007c0c */ /* 0x000fe4000c721270 */
[----:B------:R-:W-:-:S02]  /*4d40*/  LEA.HI.X.SX32 R5, R15, R2, 0x1, P6 ;  /* 0x000000020f057211 */ /* 0x000fc400030f0eff */
[----:B------:R-:W-:Y:S01]  /*4d50*/  PRMT R15, R6, 0x7632, R15 ;  /* 0x00007632060f7816 */ /* 0x000fe2000000000f */
[C---:B0-----:R-:W-:Y:S01]  /*4d60*/  VIADD R11, R9.reuse, UR6 ;  /* 0x00000006090b7c36 */ /* 0x041fe20008000000 */
[----:B------:R-:W-:Y:S02]  /*4d70*/  LEA R8, P6, R9, R0, 0x1 ;  /* 0x0000000009087211 */ /* 0x000fe400078c08ff */
[----:B------:R-:W-:Y:S01]  /*4d80*/  PRMT R14, R7, 0x7632, R14 ;  /* 0x00007632070e7816 */ /* 0x000fe2000000000e */
[----:B------:R0:W-:Y:S01]  /*4d90*/  @P5 STG.E.U16 desc[UR14][R4.64], R15 ;  /* 0x0000000f04005986 */ /* 0x0001e2000c10150e */
[----:B-1----:R-:W-:Y:S01]  /*4da0*/  VIADD R13, R11, UR6 ;  /* 0x000000060b0d7c36 */ /* 0x002fe20008000000 */
[----:B------:R-:W-:Y:S02]  /*4db0*/  LEA.HI.X.SX32 R9, R9, R2, 0x1, P6 ;  /* 0x0000000209097211 */ /* 0x000fe400030f0eff */
[----:B------:R-:W-:Y:S02]  /*4dc0*/  LEA R10, P6, R11, R0, 0x1 ;  /* 0x000000000b0a7211 */ /* 0x000fe400078c08ff */
[----:B------:R-:W-:Y:S01]  /*4dd0*/  ISETP.LT.AND P5, PT, R3, UR7, !P0 ;  /* 0x0000000703007c0c */ /* 0x000fe2000c7a1270 */
[----:B------:R1:W-:Y:S01]  /*4de0*/  @P4 STG.E.U16 desc[UR14][R8.64], R7 ;  /* 0x0000000708004986 */ /* 0x0003e2000c10150e */
[----:B------:R-:W-:Y:S01]  /*4df0*/  LEA.HI.X.SX32 R11, R11, R2, 0x1, P6 ;  /* 0x000000020b0b7211 */ /* 0x000fe200030f0eff */
[----:B------:R-:W-:Y:S01]  /*4e00*/  VIADD R3, R100, 0x3b ;  /* 0x0000003b64037836 */ /* 0x000fe20000000000 */
[C---:B------:R-:W-:Y:S01]  /*4e10*/  LEA R12, P6, R13.reuse, R0, 0x1 ;  /* 0x000000000d0c7211 */ /* 0x040fe200078c08ff */
[----:B0-----:R-:W-:-:S02]  /*4e20*/  VIADD R5, R13, UR6 ;  /* 0x000000060d057c36 */ /* 0x001fc40008000000 */
[----:B------:R0:W-:Y:S01]  /*4e30*/  @P3 STG.E.U16 desc[UR14][R10.64], R14 ;  /* 0x0000000e0a003986 */ /* 0x0001e2000c10150e */
[----:B------:R-:W-:Y:S02]  /*4e40*/  LEA.HI.X.SX32 R13, R13, R2, 0x1, P6 ;  /* 0x000000020d0d7211 */ /* 0x000fe400030f0eff */
[----:B------:R-:W-:Y:S01]  /*4e50*/  ISETP.LT.AND P4, PT, R3, UR7, !P0 ;  /* 0x0000000703007c0c */ /* 0x000fe2000c781270 */
[----:B------:R-:W-:Y:S01]  /*4e60*/  VIADD R3, R100, 0x3c ;  /* 0x0000003c64037836 */ /* 0x000fe20000000000 */
[C---:B------:R-:W-:Y:S01]  /*4e70*/  LEA R4, P6, R5.reuse, R0, 0x1 ;  /* 0x0000000005047211 */ /* 0x040fe200078c08ff */
[C---:B-1----:R-:W-:Y:S01]  /*4e80*/  VIADD R7, R5.reuse, UR6 ;  /* 0x0000000605077c36 */ /* 0x042fe20008000000 */
[----:B---3--:R1:W-:Y:S02]  /*4e90*/  @P2 STG.E.U16 desc[UR14][R12.64], R20 ;  /* 0x000000140c002986 */ /* 0x0083e4000c10150e */
[----:B------:R-:W-:Y:S01]  /*4ea0*/  LEA.HI.X.SX32 R5, R5, R2, 0x1, P6 ;  /* 0x0000000205057211 */ /* 0x000fe200030f0eff */
[C---:B------:R-:W-:Y:S01]  /*4eb0*/  VIADD R9, R7.reuse, UR6 ;  /* 0x0000000607097c36 */ /* 0x040fe20008000000 */
[----:B------:R-:W-:-:S02]  /*4ec0*/  LEA R6, P6, R7, R0, 0x1 ;  /* 0x0000000007067211 */ /* 0x000fc400078c08ff */
[----:B------:R-:W-:Y:S01]  /*4ed0*/  ISETP.LT.AND P3, PT, R3, UR7, !P0 ;  /* 0x0000000703007c0c */ /* 0x000fe2000c761270 */
[----:B0-----:R-:W-:Y:S01]  /*4ee0*/  VIADD R11, R9, UR6 ;  /* 0x00000006090b7c36 */ /* 0x001fe20008000000 */
[----:B------:R-:W-:Y:S01]  /*4ef0*/  LEA.HI.X.SX32 R7, R7, R2, 0x1, P6 ;  /* 0x0000000207077211 */ /* 0x000fe200030f0eff */
[----:B------:R-:W-:Y:S02]  /*4f00*/  VIADD R3, R100, 0x3d ;  /* 0x0000003d64037836 */ /* 0x000fe40000000000 */
[C---:B------:R-:W-:Y:S01]  /*4f10*/  VIADD R15, R11.reuse, UR6 ;  /* 0x000000060b0f7c36 */ /* 0x040fe20008000000 */
[----:B-1----:R-:W-:Y:S02]  /*4f20*/  PRMT R13, R20, 0x7632, R13 ;  /* 0x00007632140d7816 */ /* 0x002fe4000000000d */
[-C--:B------:R-:W-:Y:S01]  /*4f30*/  LEA R10, P6, R11, R0.reuse, 0x1 ;  /* 0x000000000b0a7211 */ /* 0x080fe200078c08ff */
[----:B------:R-:W-:Y:S01]  /*4f40*/  VIADD R17, R15, UR6 ;  /* 0x000000060f117c36 */ /* 0x000fe20008000000 */
[----:B------:R-:W-:Y:S01]  /*4f50*/  ISETP.LT.AND P2, PT, R3, UR7, !P0 ;  /* 0x0000000703007c0c */ /* 0x000fe2000c741270 */
[----:B------:R0:W-:Y:S01]  /*4f60*/  @P1 STG.E.U16 desc[UR14][R4.64], R13 ;  /* 0x0000000d04001986 */ /* 0x0001e2000c10150e */
[----:B------:R-:W-:Y:S01]  /*4f70*/  LEA R8, P1, R9, R0, 0x1 ;  /* 0x0000000009087211 */ /* 0x000fe200078208ff */
[C---:B------:R-:W-:Y:S01]  /*4f80*/  VIADD R3, R100.reuse, 0x3e ;  /* 0x0000003e64037836 */ /* 0x040fe20000000000 */
[-C--:B------:R-:W-:Y:S01]  /*4f90*/  LEA.HI.X.SX32 R11, R11, R2.reuse, 0x1, P6 ;  /* 0x000000020b0b7211 */ /* 0x080fe200030f0eff */
[----:B------:R-:W-:Y:S01]  /*4fa0*/  VIADD R100, R100, 0x3f ;  /* 0x0000003f64647836 */ /* 0x000fe20000000000 */
[----:B------:R-:W-:Y:S01]  /*4fb0*/  LEA.HI.X.SX32 R9, R9, R2, 0x1, P1 ;  /* 0x0000000209097211 */ /* 0x000fe200008f0eff */
[----:B------:R-:W-:Y:S01]  /*4fc0*/  VIADD R19, R17, UR6 ;  /* 0x0000000611137c36 */ /* 0x000fe20008000000 */
[-C--:B------:R-:W-:Y:S01]  /*4fd0*/  LEA R12, P6, R15, R0.reuse, 0x1 ;  /* 0x000000000f0c7211 */ /* 0x080fe200078c08ff */
[----:B------:R1:W-:Y:S01]  /*4fe0*/  @P5 STG.E.U16 desc[UR14][R6.64], R21 ;  /* 0x0000001506005986 */ /* 0x0003e2000c10150e */
[----:B0-----:R-:W-:-:S02]  /*4ff0*/  LEA R4, P1, R17, R0, 0x1 ;  /* 0x0000000011047211 */ /* 0x001fc400078208ff */
[-C--:B------:R-:W-:Y:S02]  /*5000*/  LEA.HI.X.SX32 R13, R15, R2.reuse, 0x1, P6 ;  /* 0x000000020f0d7211 */ /* 0x080fe400030f0eff */
[----:B------:R-:W-:Y:S02]  /*5010*/  LEA.HI.X.SX32 R5, R17, R2, 0x1, P1 ;  /* 0x0000000211057211 */ /* 0x000fe400008f0eff */
[----:B------:R-:W-:Y:S02]  /*5020*/  ISETP.LT.AND P1, PT, R3, UR7, !P0 ;  /* 0x0000000703007c0c */ /* 0x000fe4000c721270 */
[----:B------:R-:W-:Y:S02]  /*5030*/  ISETP.LT.AND P0, PT, R100, UR7, !P0 ;  /* 0x0000000764007c0c */ /* 0x000fe4000c701270 */
[----:B------:R-:W-:Y:S02]  /*5040*/  LEA R14, P6, R19, R0, 0x1 ;  /* 0x00000000130e7211 */ /* 0x000fe400078c08ff */
[----:B------:R-:W-:-:S02]  /*5050*/  PRMT R0, R21, 0x7632, R0 ;  /* 0x0000763215007816 */ /* 0x000fc40000000000 */
[----:B------:R-:W-:Y:S02]  /*5060*/  LEA.HI.X.SX32 R15, R19, R2, 0x1, P6 ;  /* 0x00000002130f7211 */ /* 0x000fe400030f0eff */
[----:B------:R-:W-:Y:S01]  /*5070*/  PRMT R2, R22, 0x7632, R2 ;  /* 0x0000763216027816 */ /* 0x000fe20000000002 */
[----:B------:R1:W-:Y:S04]  /*5080*/  @P4 STG.E.U16 desc[UR14][R8.64], R0 ;  /* 0x0000000008004986 */ /* 0x0003e8000c10150e */
[----:B------:R1:W-:Y:S04]  /*5090*/  @P3 STG.E.U16 desc[UR14][R10.64], R22 ;  /* 0x000000160a003986 */ /* 0x0003e8000c10150e */
[----:B------:R1:W-:Y:S04]  /*50a0*/  @P2 STG.E.U16 desc[UR14][R12.64], R2 ;  /* 0x000000020c002986 */ /* 0x0003e8000c10150e */
[----:B------:R1:W-:Y:S01]  /*50b0*/  @P1 STG.E.U16 desc[UR14][R4.64], R23 ;  /* 0x0000001704001986 */ /* 0x0003e2000c10150e */
[----:B------:R-:W-:Y:S05]  /*50c0*/  @!P0 EXIT ;  /* 0x000000000000894d */ /* 0x000fea0003800000 */
[----:B-1----:R-:W-:-:S05]  /*50d0*/  PRMT R7, R23, 0x7632, R7 ;  /* 0x0000763217077816 */ /* 0x002fca0000000007 */
[----:B------:R-:W-:Y:S01]  /*50e0*/  STG.E.U16 desc[UR14][R14.64], R7 ;  /* 0x000000070e007986 */ /* 0x000fe2000c10150e */
[----:B------:R-:W-:Y:S05]  /*50f0*/  EXIT ;  /* 0x000000000000794d */ /* 0x000fea0003800000 */
.L_x_2:
[----:B------:R-:W-:-:S00]  /*5100*/  BRA `(.L_x_2) ;  /* 0xfffffffc00fc7947 */ /* 0x000fc0000383ffff */
[----:B------:R-:W-:-:S00]  /*5110*/  NOP ;  /* 0x0000000000007918 */ /* 0x000fc00000000000 */
        /* <DEDUP_REMOVED lines=14> */
.L_x_3:


//--------------------- .nv.shared.matmul_kernel  --------------------------
	.section	.nv.shared.matmul_kernel,"aw",@nobits
	.sectionflags	@""
	.align	16
	.zero		1024


//--------------------- .nv.shared.reserved.0     --------------------------
	.section	.nv.shared.reserved.0,"aw",@nobits
	.weak		__nv_reservedSMEM_offset_0_alias
	.size		__nv_reservedSMEM_offset_0_alias, 0, 0
	.other		__nv_reservedSMEM_offset_0_alias,@"STO_CUDA_RESERVED_SHARED STV_DEFAULT"
__nv_reservedSMEM_offset_0_alias:
	.zero		0


//--------------------- .nv.constant0.matmul_kernel --------------------------
	.section	.nv.constant0.matmul_kernel,"a",@progbits
	.sectionflags	@""
	.align	4
.nv.constant0.matmul_kernel:
	.zero		608


//--------------------- SYMBOLS --------------------------

	.type		.nv.reservedSmem.offset0,@object
	.size		.nv.reservedSmem.offset0,0x4
